	.target	sm_90a

	.elftype	@"ET_EXEC"


//--------------------- .note.nv.tkinfo           --------------------------
	.section	.note.nv.tkinfo,"",@"SHT_NOTE"
	.sectionflags	@"SHF_NOTE_NV_TKINFO"
	.tkinfo
        /*0018*/ 	.word	0x00000002
        /*0030*/ 	.string	""
        /*0030*/ 	.string	"ptxas"
        /*0030*/ 	.string	"Cuda compilation tools, release 13.0, V13.0.88"
        /*0030*/ 	.string	"Build cuda_13.0.r13.0/compiler.36424714_0"
        /*0030*/ 	.string	"-arch sm_90a -m 64 "



//--------------------- .note.nv.cuinfo           --------------------------
	.section	.note.nv.cuinfo,"",@"SHT_NOTE"
	.sectionflags	@"SHF_NOTE_NV_CUINFO"
        /*0018*/ 	.short	0x0002
        /*001a*/ 	.short	0x005a
        /*001c*/ 	.short	0x0082
	.zero		2


//--------------------- .nv.info                  --------------------------
	.section	.nv.info,"",@"SHT_CUDA_INFO"
	.align	4


	//----- nvinfo : EIATTR_REGCOUNT
	.align		4
        /*0000*/ 	.byte	0x04, 0x2f
        /*0002*/ 	.short	(.L_15 - .L_14)
	.align		4
.L_14:
        /*0004*/ 	.word	index@(_ZN7cutlass13device_kernelINS_4gemm6kernel13GemmUniversalIN4cute5tupleIJiiiiEEENS1_10collective13CollectiveMmaINS1_34MainloopSm90TmaGmmaWarpSpecializedILi17ENS5_IJNS4_1CILi1EEESB_SB_EEENS1_35KernelTmaWarpSpecializedCooperativeEEENS5_IJNSA_ILi192EEENSA_ILi224EEENSA_ILi16EEEEEENS_10bfloat16_tENS5_IJlSB_lEEESJ_SK_NS4_8TiledMMAINS4_8MMA_AtomIJNS4_4SM904GMMA27MMA_64x32x16_F32BF16BF16_SSILNSO_5MajorE0ELSQ_0ELNSO_7ScaleInE1ELSR_1EEEEEENS4_6LayoutINS5_IJNSA_ILi2EEESB_SB_EEENS5_IJSB_NSA_ILi0EEESX_EEEEENS5_IJNS4_10UnderscoreES10_S10_EEEEENS4_13SM90_TMA_LOADENS4_14ComposedLayoutINS4_7SwizzleILi1ELi4ELi3EEENS4_18smem_ptr_flag_bitsILi16EEENSU_INS5_IJNSA_ILi8EEESH_EEENS5_IJSH_SB_EEEEEEEvNS4_8identityES13_S1D_vS1E_EENS_8epilogue10collective6detail29Sm90TmaWarpSpecializedAdapterINS1H_15DefaultEpilogueISJ_SK_SK_NS1G_6thread17LinearCombinationISJ_Li1EffLNS1L_9ScaleType4KindE0ELNS_15FloatRoundStyleE2ESJ_EENS1_15EpilogueDefaultEEEEEvvEEEEvNT_6ParamsE)
        /*0008*/ 	.word	0x000000a8


	//----- nvinfo : EIATTR_FRAME_SIZE
	.align		4
.L_15:
        /*000c*/ 	.byte	0x04, 0x11
        /*000e*/ 	.short	(.L_17 - .L_16)
	.align		4
.L_16:
        /*0010*/ 	.word	index@(_ZN7cutlass13device_kernelINS_4gemm6kernel13GemmUniversalIN4cute5tupleIJiiiiEEENS1_10collective13CollectiveMmaINS1_34MainloopSm90TmaGmmaWarpSpecializedILi17ENS5_IJNS4_1CILi1EEESB_SB_EEENS1_35KernelTmaWarpSpecializedCooperativeEEENS5_IJNSA_ILi192EEENSA_ILi224EEENSA_ILi16EEEEEENS_10bfloat16_tENS5_IJlSB_lEEESJ_SK_NS4_8TiledMMAINS4_8MMA_AtomIJNS4_4SM904GMMA27MMA_64x32x16_F32BF16BF16_SSILNSO_5MajorE0ELSQ_0ELNSO_7ScaleInE1ELSR_1EEEEEENS4_6LayoutINS5_IJNSA_ILi2EEESB_SB_EEENS5_IJSB_NSA_ILi0EEESX_EEEEENS5_IJNS4_10UnderscoreES10_S10_EEEEENS4_13SM90_TMA_LOADENS4_14ComposedLayoutINS4_7SwizzleILi1ELi4ELi3EEENS4_18smem_ptr_flag_bitsILi16EEENSU_INS5_IJNSA_ILi8EEESH_EEENS5_IJSH_SB_EEEEEEEvNS4_8identityES13_S1D_vS1E_EENS_8epilogue10collective6detail29Sm90TmaWarpSpecializedAdapterINS1H_15DefaultEpilogueISJ_SK_SK_NS1G_6thread17LinearCombinationISJ_Li1EffLNS1L_9ScaleType4KindE0ELNS_15FloatRoundStyleE2ESJ_EENS1_15EpilogueDefaultEEEEEvvEEEEvNT_6ParamsE)
        /*0014*/ 	.word	0x000000e8


	//----- nvinfo : EIATTR_MIN_STACK_SIZE
	.align		4
.L_17:
        /*0018*/ 	.byte	0x04, 0x12
        /*001a*/ 	.short	(.L_19 - .L_18)
	.align		4
.L_18:
        /*001c*/ 	.word	index@(_ZN7cutlass13device_kernelINS_4gemm6kernel13GemmUniversalIN4cute5tupleIJiiiiEEENS1_10collective13CollectiveMmaINS1_34MainloopSm90TmaGmmaWarpSpecializedILi17ENS5_IJNS4_1CILi1EEESB_SB_EEENS1_35KernelTmaWarpSpecializedCooperativeEEENS5_IJNSA_ILi192EEENSA_ILi224EEENSA_ILi16EEEEEENS_10bfloat16_tENS5_IJlSB_lEEESJ_SK_NS4_8TiledMMAINS4_8MMA_AtomIJNS4_4SM904GMMA27MMA_64x32x16_F32BF16BF16_SSILNSO_5MajorE0ELSQ_0ELNSO_7ScaleInE1ELSR_1EEEEEENS4_6LayoutINS5_IJNSA_ILi2EEESB_SB_EEENS5_IJSB_NSA_ILi0EEESX_EEEEENS5_IJNS4_10UnderscoreES10_S10_EEEEENS4_13SM90_TMA_LOADENS4_14ComposedLayoutINS4_7SwizzleILi1ELi4ELi3EEENS4_18smem_ptr_flag_bitsILi16EEENSU_INS5_IJNSA_ILi8EEESH_EEENS5_IJSH_SB_EEEEEEEvNS4_8identityES13_S1D_vS1E_EENS_8epilogue10collective6detail29Sm90TmaWarpSpecializedAdapterINS1H_15DefaultEpilogueISJ_SK_SK_NS1G_6thread17LinearCombinationISJ_Li1EffLNS1L_9ScaleType4KindE0ELNS_15FloatRoundStyleE2ESJ_EENS1_15EpilogueDefaultEEEEEvvEEEEvNT_6ParamsE)
        /*0020*/ 	.word	0x000000e8
.L_19:


//--------------------- .nv.compat                --------------------------
	.section	.nv.compat,"",@"SHT_CUDA_COMPAT_INFO"
	.align	4
        /*0000*/ 	.byte	0x02, 0x09, 0x01, 0x00, 0x02, 0x02, 0x04, 0x00, 0x02, 0x05, 0x05, 0x00, 0x03, 0x07, 0x01, 0x01
        /*0010*/ 	.byte	0x02, 0x03, 0x01, 0x00, 0x02, 0x06, 0x01, 0x00, 0x04, 0x0b, 0x08, 0x00, 0x00, 0x00, 0x00, 0x00
        /*0020*/ 	.byte	0x00, 0x00, 0x00, 0x00


//--------------------- .nv.info._ZN7cutlass13device_kernelINS_4gemm6kernel13GemmUniversalIN4cute5tupleIJiiiiEEENS1_10collective13CollectiveMmaINS1_34MainloopSm90TmaGmmaWarpSpecializedILi17ENS5_IJNS4_1CILi1EEESB_SB_EEENS1_35KernelTmaWarpSpecializedCooperativeEEENS5_IJNSA_ILi192EEENSA_ILi224EEENSA_ILi16EEEEEENS_10bfloat16_tENS5_IJlSB_lEEESJ_SK_NS4_8TiledMMAINS4_8MMA_AtomIJNS4_4SM904GMMA27MMA_64x32x16_F32BF16BF16_SSILNSO_5MajorE0ELSQ_0ELNSO_7ScaleInE1ELSR_1EEEEEENS4_6LayoutINS5_IJNSA_ILi2EEESB_SB_EEENS5_IJSB_NSA_ILi0EEESX_EEEEENS5_IJNS4_10UnderscoreES10_S10_EEEEENS4_13SM90_TMA_LOADENS4_14ComposedLayoutINS4_7SwizzleILi1ELi4ELi3EEENS4_18smem_ptr_flag_bitsILi16EEENSU_INS5_IJNSA_ILi8EEESH_EEENS5_IJSH_SB_EEEEEEEvNS4_8identityES13_S1D_vS1E_EENS_8epilogue10collective6detail29Sm90TmaWarpSpecializedAdapterINS1H_15DefaultEpilogueISJ_SK_SK_NS1G_6thread17LinearCombinationISJ_Li1EffLNS1L_9ScaleType4KindE0ELNS_15FloatRoundStyleE2ESJ_EENS1_15EpilogueDefaultEEEEEvvEEEEvNT_6ParamsE --------------------------
	.section	.nv.info._ZN7cutlass13device_kernelINS_4gemm6kernel13GemmUniversalIN4cute5tupleIJiiiiEEENS1_10collective13CollectiveMmaINS1_34MainloopSm90TmaGmmaWarpSpecializedILi17ENS5_IJNS4_1CILi1EEESB_SB_EEENS1_35KernelTmaWarpSpecializedCooperativeEEENS5_IJNSA_ILi192EEENSA_ILi224EEENSA_ILi16EEEEEENS_10bfloat16_tENS5_IJlSB_lEEESJ_SK_NS4_8TiledMMAINS4_8MMA_AtomIJNS4_4SM904GMMA27MMA_64x32x16_F32BF16BF16_SSILNSO_5MajorE0ELSQ_0ELNSO_7ScaleInE1ELSR_1EEEEEENS4_6LayoutINS5_IJNSA_ILi2EEESB_SB_EEENS5_IJSB_NSA_ILi0EEESX_EEEEENS5_IJNS4_10UnderscoreES10_S10_EEEEENS4_13SM90_TMA_LOADENS4_14ComposedLayoutINS4_7SwizzleILi1ELi4ELi3EEENS4_18smem_ptr_flag_bitsILi16EEENSU_INS5_IJNSA_ILi8EEESH_EEENS5_IJSH_SB_EEEEEEEvNS4_8identityES13_S1D_vS1E_EENS_8epilogue10collective6detail29Sm90TmaWarpSpecializedAdapterINS1H_15DefaultEpilogueISJ_SK_SK_NS1G_6thread17LinearCombinationISJ_Li1EffLNS1L_9ScaleType4KindE0ELNS_15FloatRoundStyleE2ESJ_EENS1_15EpilogueDefaultEEEEEvvEEEEvNT_6ParamsE,"",@"SHT_CUDA_INFO"
	.sectionflags	@""
	.align	4


	//----- nvinfo : EIATTR_CUDA_API_VERSION
	.align		4
        /*0000*/ 	.byte	0x04, 0x37
        /*0002*/ 	.short	(.L_21 - .L_20)
.L_20:
        /*0004*/ 	.word	0x00000082


	//----- nvinfo : EIATTR_KPARAM_INFO
	.align		4
.L_21:
        /*0008*/ 	.byte	0x04, 0x17
        /*000a*/ 	.short	(.L_23 - .L_22)
.L_22:
        /*000c*/ 	.word	0x00000000
        /*0010*/ 	.short	0x0000
        /*0012*/ 	.short	0x0070
        /*0014*/ 	.byte	0x00, 0xf0, 0x01, 0x10


	//----- nvinfo : EIATTR_SPARSE_MMA_MASK
	.align		4
.L_23:
        /*0018*/ 	.byte	0x03, 0x50
        /*001a*/ 	.short	0x0000


	//----- nvinfo : EIATTR_MAXREG_COUNT
	.align		4
        /*001c*/ 	.byte	0x03, 0x1b
        /*001e*/ 	.short	0x00a8


	//----- nvinfo : EIATTR_NUM_BARRIERS
	.align		4
        /*0020*/ 	.byte	0x02, 0x4c
        /*0022*/ 	.byte	0x01
	.zero		1


	//----- nvinfo : EIATTR_EXTERNS
	.align		4
        /*0024*/ 	.byte	0x04, 0x0f
        /*0026*/ 	.short	(.L_25 - .L_24)


	//   ....[0]....
	.align		4
.L_24:
        /*0028*/ 	.word	index@(__assertfail)


	//----- nvinfo : EIATTR_ANNOTATIONS
	.align		4
.L_25:
        /*002c*/ 	.byte	0x04, 0x55
        /*002e*/ 	.short	(.L_27 - .L_26)


	//   ....[0]....
.L_26:
        /*0030*/ 	.word	0x00000001
        /*0034*/ 	.byte	0x80, 0x07, 0x00, 0x00, 0x01, 0x00, 0x00, 0x00, 0xa0, 0x07, 0x00, 0x00, 0x01, 0x00, 0x00, 0x00
        /* <DEDUP_REMOVED lines=82> */
        /*0564*/ 	.byte	0x40, 0x22, 0x01, 0x00


	//----- nvinfo : EIATTR_MERCURY_ISA_VERSION
	.align		4
.L_27:
        /*0568*/ 	.byte	0x03, 0x5f
        /*056a*/ 	.short	0x0101


	//----- nvinfo : EIATTR_INT_WARP_WIDE_INSTR_OFFSETS
	.align		4
        /*056c*/ 	.byte	0x04, 0x31
        /*056e*/ 	.short	(.L_29 - .L_28)


	//   ....[0]....
.L_28:
        /*0570*/ 	.word	0x000005d0


	//   ....[1]....
        /*0574*/ 	.word	0x000005e0


	//   ....[2]....
        /*0578*/ 	.word	0x000006c0


	//----- nvinfo : EIATTR_COOP_GROUP_MASK_REGIDS
	.align		4
.L_29:
        /*057c*/ 	.byte	0x04, 0x29
        /*057e*/ 	.short	(.L_31 - .L_30)


	//   ....[0]....
.L_30:
        /*0580*/ 	.word	0xffffffff


	//   ....[1]....
        /*0584*/ 	.word	0xffffffff


	//   ....[2]....
        /*0588*/ 	.word	0xffffffff


	//   ....[3]....
        /*058c*/ 	.word	0xffffffff


	//   ....[4]....
        /*0590*/ 	.word	0xffffffff


	//----- nvinfo : EIATTR_COOP_GROUP_INSTR_OFFSETS
	.align		4
.L_31:
        /*0594*/ 	.byte	0x04, 0x28
        /*0596*/ 	.short	(.L_33 - .L_32)


	//   ....[0]....
.L_32:
        /*0598*/ 	.word	0x00000070


	//   ....[1]....
        /*059c*/ 	.word	0x00000080


	//   ....[2]....
        /*05a0*/ 	.word	0x00000140


	//   ....[3]....
        /*05a4*/ 	.word	0x000004a0


	//   ....[4]....
        /*05a8*/ 	.word	0x00001200


	//----- nvinfo : EIATTR_REG_RECONFIG
	.align		4
.L_33:
        /*05ac*/ 	.byte	0x01, 0x54
	.zero		2


	//----- nvinfo : EIATTR_SYSCALL_OFFSETS
	.align		4
        /*05b0*/ 	.byte	0x04, 0x46
        /*05b2*/ 	.short	(.L_35 - .L_34)


	//   ....[0]....
.L_34:
        /*05b4*/ 	.word	0x000013b0


	//----- nvinfo : EIATTR_MBARRIER_INSTR_OFFSETS
	.align		4
.L_35:
        /*05b8*/ 	.byte	0x04, 0x39
        /*05ba*/ 	.short	(.L_37 - .L_36)


	//   ....[0]....
.L_36:
        /*05bc*/ 	.word	0x00000260
        /*05c0*/ 	.word	0x000000ff
        /*05c4*/ 	.word	0x00000000
        /*05c8*/ 	.short	0x0100
        /*05ca*/ 	.byte	0x08
	.zero		1


	//   ....[1]....
        /*05cc*/ 	.word	0x00000270
        /*05d0*/ 	.word	0x000000ff
        /*05d4*/ 	.word	0x00000088
        /*05d8*/ 	.short	0x0100
        /*05da*/ 	.byte	0x08
	.zero		1


	//   ....[2]....
        /*05dc*/ 	.word	0x00000280
        /*05e0*/ 	.word	0x000000ff
        /*05e4*/ 	.word	0x00000008
        /*05e8*/ 	.short	0x0100
        /*05ea*/ 	.byte	0x08
	.zero		1


	//   ....[3]....
        /*05ec*/ 	.word	0x00000290
        /*05f0*/ 	.word	0x000000ff
        /*05f4*/ 	.word	0x00000090
        /*05f8*/ 	.short	0x0100
        /*05fa*/ 	.byte	0x08
	.zero		1


	//   ....[4]....
        /*05fc*/ 	.word	0x000002a0
        /*0600*/ 	.word	0x000000ff
        /*0604*/ 	.word	0x00000010
        /*0608*/ 	.short	0x0100
        /*060a*/ 	.byte	0x08
	.zero		1


	//   ....[5]....
        /*060c*/ 	.word	0x000002b0
        /*0610*/ 	.word	0x000000ff
        /*0614*/ 	.word	0x00000098
        /*0618*/ 	.short	0x0100
        /*061a*/ 	.byte	0x08
	.zero		1


	//   ....[6]....
        /*061c*/ 	.word	0x000002c0
        /*0620*/ 	.word	0x000000ff
        /*0624*/ 	.word	0x00000018
        /*0628*/ 	.short	0x0100
        /*062a*/ 	.byte	0x08
	.zero		1


	//   ....[7]....
        /*062c*/ 	.word	0x000002d0
        /*0630*/ 	.word	0x000000ff
        /*0634*/ 	.word	0x000000a0
        /*0638*/ 	.short	0x0100
        /*063a*/ 	.byte	0x08
	.zero		1


	//   ....[8]....
        /*063c*/ 	.word	0x000002e0
        /*0640*/ 	.word	0x000000ff
        /*0644*/ 	.word	0x00000020
        /*0648*/ 	.short	0x0100
        /*064a*/ 	.byte	0x08
	.zero		1


	//   ....[9]....
        /*064c*/ 	.word	0x000002f0
        /*0650*/ 	.word	0x000000ff
        /*0654*/ 	.word	0x000000a8
        /*0658*/ 	.short	0x0100
        /*065a*/ 	.byte	0x08
	.zero		1


	//   ....[10]....
        /*065c*/ 	.word	0x00000300
        /*0660*/ 	.word	0x000000ff
        /*0664*/ 	.word	0x00000028
        /*0668*/ 	.short	0x0100
        /*066a*/ 	.byte	0x08
	.zero		1


	//   ....[11]....
        /*066c*/ 	.word	0x00000310
        /*0670*/ 	.word	0x000000ff
        /*0674*/ 	.word	0x000000b0
        /*0678*/ 	.short	0x0100
        /*067a*/ 	.byte	0x08
	.zero		1


	//   ....[12]....
        /*067c*/ 	.word	0x00000320
        /*0680*/ 	.word	0x000000ff
        /*0684*/ 	.word	0x00000030
        /*0688*/ 	.short	0x0100
        /*068a*/ 	.byte	0x08
	.zero		1


	//   ....[13]....
        /*068c*/ 	.word	0x00000330
        /*0690*/ 	.word	0x000000ff
        /*0694*/ 	.word	0x000000b8
        /*0698*/ 	.short	0x0100
        /*069a*/ 	.byte	0x08
	.zero		1


	//   ....[14]....
        /*069c*/ 	.word	0x00000340
        /*06a0*/ 	.word	0x000000ff
        /*06a4*/ 	.word	0x00000038
        /*06a8*/ 	.short	0x0100
        /*06aa*/ 	.byte	0x08
	.zero		1


	//   ....[15]....
        /*06ac*/ 	.word	0x00000350
        /*06b0*/ 	.word	0x000000ff
        /*06b4*/ 	.word	0x000000c0
        /*06b8*/ 	.short	0x0100
        /*06ba*/ 	.byte	0x08
	.zero		1


	//   ....[16]....
        /*06bc*/ 	.word	0x00000360
        /*06c0*/ 	.word	0x000000ff
        /*06c4*/ 	.word	0x00000040
        /*06c8*/ 	.short	0x0100
        /*06ca*/ 	.byte	0x08
	.zero		1


	//   ....[17]....
        /*06cc*/ 	.word	0x00000370
        /*06d0*/ 	.word	0x000000ff
        /*06d4*/ 	.word	0x000000c8
        /*06d8*/ 	.short	0x0100
        /*06da*/ 	.byte	0x08
	.zero		1


	//   ....[18]....
        /*06dc*/ 	.word	0x00000380
        /*06e0*/ 	.word	0x000000ff
        /*06e4*/ 	.word	0x00000048
        /*06e8*/ 	.short	0x0100
        /*06ea*/ 	.byte	0x08
	.zero		1


	//   ....[19]....
        /*06ec*/ 	.word	0x00000390
        /*06f0*/ 	.word	0x000000ff
        /*06f4*/ 	.word	0x000000d0
        /*06f8*/ 	.short	0x0100
        /*06fa*/ 	.byte	0x08
	.zero		1


	//   ....[20]....
        /*06fc*/ 	.word	0x000003a0
        /*0700*/ 	.word	0x000000ff
        /*0704*/ 	.word	0x00000050
        /*0708*/ 	.short	0x0100
        /*070a*/ 	.byte	0x08
	.zero		1


	//   ....[21]....
        /*070c*/ 	.word	0x000003b0
        /*0710*/ 	.word	0x000000ff
        /*0714*/ 	.word	0x000000d8
        /*0718*/ 	.short	0x0100
        /*071a*/ 	.byte	0x08
	.zero		1


	//   ....[22]....
        /*071c*/ 	.word	0x000003c0
        /*0720*/ 	.word	0x000000ff
        /*0724*/ 	.word	0x00000058
        /*0728*/ 	.short	0x0100
        /*072a*/ 	.byte	0x08
	.zero		1


	//   ....[23]....
        /*072c*/ 	.word	0x000003d0
        /*0730*/ 	.word	0x000000ff
        /*0734*/ 	.word	0x000000e0
        /*0738*/ 	.short	0x0100
        /*073a*/ 	.byte	0x08
	.zero		1


	//   ....[24]....
        /*073c*/ 	.word	0x000003e0
        /*0740*/ 	.word	0x000000ff
        /*0744*/ 	.word	0x00000060
        /*0748*/ 	.short	0x0100
        /*074a*/ 	.byte	0x08
	.zero		1


	//   ....[25]....
        /*074c*/ 	.word	0x000003f0
        /*0750*/ 	.word	0x000000ff
        /*0754*/ 	.word	0x000000e8
        /*0758*/ 	.short	0x0100
        /*075a*/ 	.byte	0x08
	.zero		1


	//   ....[26]....
        /*075c*/ 	.word	0x00000400
        /*0760*/ 	.word	0x000000ff
        /*0764*/ 	.word	0x00000068
        /*0768*/ 	.short	0x0100
        /*076a*/ 	.byte	0x08
	.zero		1


	//   ....[27]....
        /*076c*/ 	.word	0x00000410
        /*0770*/ 	.word	0x000000ff
        /*0774*/ 	.word	0x000000f0
        /*0778*/ 	.short	0x0100
        /*077a*/ 	.byte	0x08
	.zero		1


	//   ....[28]....
        /*077c*/ 	.word	0x00000420
        /*0780*/ 	.word	0x000000ff
        /*0784*/ 	.word	0x00000070
        /*0788*/ 	.short	0x0100
        /*078a*/ 	.byte	0x08
	.zero		1


	//   ....[29]....
        /*078c*/ 	.word	0x00000430
        /*0790*/ 	.word	0x000000ff
        /*0794*/ 	.word	0x000000f8
        /*0798*/ 	.short	0x0100
        /*079a*/ 	.byte	0x08
	.zero		1


	//   ....[30]....
        /*079c*/ 	.word	0x00000440
        /*07a0*/ 	.word	0x000000ff
        /*07a4*/ 	.word	0x00000078
        /*07a8*/ 	.short	0x0100
        /*07aa*/ 	.byte	0x08
	.zero		1


	//   ....[31]....
        /*07ac*/ 	.word	0x00000450
        /*07b0*/ 	.word	0x000000ff
        /*07b4*/ 	.word	0x00000100
        /*07b8*/ 	.short	0x0100
        /*07ba*/ 	.byte	0x08
	.zero		1


	//   ....[32]....
        /*07bc*/ 	.word	0x00000460
        /*07c0*/ 	.word	0x000000ff
        /*07c4*/ 	.word	0x00000080
        /*07c8*/ 	.short	0x0100
        /*07ca*/ 	.byte	0x08
	.zero		1


	//   ....[33]....
        /*07cc*/ 	.word	0x00000470
        /*07d0*/ 	.word	0x000000ff
        /*07d4*/ 	.word	0x00000108
        /*07d8*/ 	.short	0x0100
        /*07da*/ 	.byte	0x08
	.zero		1


	//   ....[34]....
        /*07dc*/ 	.word	0x00000730
        /*07e0*/ 	.word	0x000000ff
        /*07e4*/ 	.word	0x00000120
        /*07e8*/ 	.short	0x0100
        /*07ea*/ 	.byte	0x06
	.zero		1


	//   ....[35]....
        /*07ec*/ 	.word	0x000007c0
        /*07f0*/ 	.word	0x000000ff
        /*07f4*/ 	.word	0x00000128
        /*07f8*/ 	.short	0x0100
        /*07fa*/ 	.byte	0x06
	.zero		1


	//   ....[36]....
        /*07fc*/ 	.word	0x00001450
        /*0800*/ 	.word	0x00000003
        /*0804*/ 	.word	0x00000000
        /*0808*/ 	.short	0x010a
        /*080a*/ 	.byte	0x3f
	.zero		1


	//   ....[37]....
        /*080c*/ 	.word	0x00001490
        /*0810*/ 	.word	0x00000003
        /*0814*/ 	.word	0x00000000
        /*0818*/ 	.short	0x010a
        /*081a*/ 	.byte	0x3f
	.zero		1


	//   ....[38]....
        /*081c*/ 	.word	0x00001cc0
        /*0820*/ 	.word	0x000000ff
        /*0824*/ 	.word	0x00000000
        /*0828*/ 	.short	0x010a
        /*082a*/ 	.byte	0x04
	.zero		1


	//   ....[39]....
        /*082c*/ 	.word	0x00001d00
        /*0830*/ 	.word	0x000000ff
        /*0834*/ 	.word	0x00000000
        /*0838*/ 	.short	0x010a
        /*083a*/ 	.byte	0x04
	.zero		1


	//   ....[40]....
        /*083c*/ 	.word	0x00002610
        /*0840*/ 	.word	0x000000ff
        /*0844*/ 	.word	0x00000000
        /*0848*/ 	.short	0x0101
        /*084a*/ 	.byte	0x04
	.zero		1


	//   ....[41]....
        /*084c*/ 	.word	0x000027d0
        /*0850*/ 	.word	0x00000000
        /*0854*/ 	.word	0x00000000
        /*0858*/ 	.short	0x0101
        /*085a*/ 	.byte	0x3f
	.zero		1


	//   ....[42]....
        /*085c*/ 	.word	0x000117c0
        /*0860*/ 	.word	0x0000000e
        /*0864*/ 	.word	0x00000088
        /*0868*/ 	.short	0x010a
        /*086a*/ 	.byte	0x3f
	.zero		1


	//   ....[43]....
        /*086c*/ 	.word	0x00011b50
        /*0870*/ 	.word	0x00000005
        /*0874*/ 	.word	0x00000128
        /*0878*/ 	.short	0x0101
        /*087a*/ 	.byte	0x3f
	.zero		1


	//   ....[44]....
        /*087c*/ 	.word	0x00012300
        /*0880*/ 	.word	0x00000007
        /*0884*/ 	.word	0x00000000
        /*0888*/ 	.short	0x010a
        /*088a*/ 	.byte	0x3f
	.zero		1


	//   ....[45]....
        /*088c*/ 	.word	0x00012380
        /*0890*/ 	.word	0x00000008
        /*0894*/ 	.word	0x00000000
        /*0898*/ 	.short	0x010a
        /*089a*/ 	.byte	0x3f
	.zero		1


	//   ....[46]....
        /*089c*/ 	.word	0x00012410
        /*08a0*/ 	.word	0x00000009
        /*08a4*/ 	.word	0x00000000
        /*08a8*/ 	.short	0x010a
        /*08aa*/ 	.byte	0x3f
	.zero		1


	//   ....[47]....
        /*08ac*/ 	.word	0x000124a0
        /*08b0*/ 	.word	0x00000008
        /*08b4*/ 	.word	0x00000000
        /*08b8*/ 	.short	0x010a
        /*08ba*/ 	.byte	0x3f
	.zero		1


	//   ....[48]....
        /*08bc*/ 	.word	0x00012530
        /*08c0*/ 	.word	0x00000009
        /*08c4*/ 	.word	0x00000000
        /*08c8*/ 	.short	0x010a
        /*08ca*/ 	.byte	0x3f
	.zero		1


	//   ....[49]....
        /*08cc*/ 	.word	0x000125c0
        /*08d0*/ 	.word	0x00000008
        /*08d4*/ 	.word	0x00000000
        /*08d8*/ 	.short	0x010a
        /*08da*/ 	.byte	0x3f
	.zero		1


	//   ....[50]....
        /*08dc*/ 	.word	0x00012650
        /*08e0*/ 	.word	0x00000009
        /*08e4*/ 	.word	0x00000000
        /*08e8*/ 	.short	0x010a
        /*08ea*/ 	.byte	0x3f
	.zero		1


	//   ....[51]....
        /*08ec*/ 	.word	0x000126e0
        /*08f0*/ 	.word	0x00000008
        /*08f4*/ 	.word	0x00000000
        /*08f8*/ 	.short	0x010a
        /*08fa*/ 	.byte	0x3f
	.zero		1


	//   ....[52]....
        /*08fc*/ 	.word	0x00012770
        /*0900*/ 	.word	0x00000009
        /*0904*/ 	.word	0x00000000
        /*0908*/ 	.short	0x010a
        /*090a*/ 	.byte	0x3f
	.zero		1


	//   ....[53]....
        /*090c*/ 	.word	0x00012800
        /*0910*/ 	.word	0x00000008
        /*0914*/ 	.word	0x00000000
        /*0918*/ 	.short	0x010a
        /*091a*/ 	.byte	0x3f
	.zero		1


	//   ....[54]....
        /*091c*/ 	.word	0x00012890
        /*0920*/ 	.word	0x00000009
        /*0924*/ 	.word	0x00000000
        /*0928*/ 	.short	0x010a
        /*092a*/ 	.byte	0x3f
	.zero		1


	//   ....[55]....
        /*092c*/ 	.word	0x00012920
        /*0930*/ 	.word	0x00000008
        /*0934*/ 	.word	0x00000000
        /*0938*/ 	.short	0x010a
        /*093a*/ 	.byte	0x3f
	.zero		1


	//   ....[56]....
        /*093c*/ 	.word	0x000129b0
        /*0940*/ 	.word	0x00000009
        /*0944*/ 	.word	0x00000000
        /*0948*/ 	.short	0x010a
        /*094a*/ 	.byte	0x3f
	.zero		1


	//   ....[57]....
        /*094c*/ 	.word	0x00012a40
        /*0950*/ 	.word	0x00000008
        /*0954*/ 	.word	0x00000000
        /*0958*/ 	.short	0x010a
        /*095a*/ 	.byte	0x3f
	.zero		1


	//   ....[58]....
        /*095c*/ 	.word	0x00012ad0
        /*0960*/ 	.word	0x00000009
        /*0964*/ 	.word	0x00000000
        /*0968*/ 	.short	0x010a
        /*096a*/ 	.byte	0x3f
	.zero		1


	//   ....[59]....
        /*096c*/ 	.word	0x00012b60
        /*0970*/ 	.word	0x00000006
        /*0974*/ 	.word	0x00000000
        /*0978*/ 	.short	0x010a
        /*097a*/ 	.byte	0x3f
	.zero		1


	//   ....[60]....
        /*097c*/ 	.word	0x00012bf0
        /*0980*/ 	.word	0x00000003
        /*0984*/ 	.word	0x00000000
        /*0988*/ 	.short	0x010a
        /*098a*/ 	.byte	0x3f
	.zero		1


	//   ....[61]....
        /*098c*/ 	.word	0x00012c50
        /*0990*/ 	.word	0x00000003
        /*0994*/ 	.word	0x00000000
        /*0998*/ 	.short	0x010a
        /*099a*/ 	.byte	0x3f
	.zero		1


	//   ....[62]....
        /*099c*/ 	.word	0x00012cb0
        /*09a0*/ 	.word	0x00000006
        /*09a4*/ 	.word	0x00000000
        /*09a8*/ 	.short	0x010a
        /*09aa*/ 	.byte	0x3f
	.zero		1


	//   ....[63]....
        /*09ac*/ 	.word	0x00012d80
        /*09b0*/ 	.word	0x0000000e
        /*09b4*/ 	.word	0x00000088
        /*09b8*/ 	.short	0x010a
        /*09ba*/ 	.byte	0x3f
	.zero		1


	//   ....[64]....
        /*09bc*/ 	.word	0x00012e50
        /*09c0*/ 	.word	0x00000007
        /*09c4*/ 	.word	0x00000000
        /*09c8*/ 	.short	0x010a
        /*09ca*/ 	.byte	0x3f
	.zero		1


	//   ....[65]....
        /*09cc*/ 	.word	0x00012ea0
        /*09d0*/ 	.word	0x00000008
        /*09d4*/ 	.word	0x00000000
        /*09d8*/ 	.short	0x010a
        /*09da*/ 	.byte	0x3f
	.zero		1


	//   ....[66]....
        /*09dc*/ 	.word	0x00012ef0
        /*09e0*/ 	.word	0x00000009
        /*09e4*/ 	.word	0x00000000
        /*09e8*/ 	.short	0x010a
        /*09ea*/ 	.byte	0x3f
	.zero		1


	//   ....[67]....
        /*09ec*/ 	.word	0x00012f40
        /*09f0*/ 	.word	0x00000008
        /*09f4*/ 	.word	0x00000000
        /*09f8*/ 	.short	0x010a
        /*09fa*/ 	.byte	0x3f
	.zero		1


	//   ....[68]....
        /*09fc*/ 	.word	0x00012f90
        /*0a00*/ 	.word	0x00000009
        /*0a04*/ 	.word	0x00000000
        /*0a08*/ 	.short	0x010a
        /*0a0a*/ 	.byte	0x3f
	.zero		1


	//   ....[69]....
        /*0a0c*/ 	.word	0x00012fe0
        /*0a10*/ 	.word	0x00000008
        /*0a14*/ 	.word	0x00000000
        /*0a18*/ 	.short	0x010a
        /*0a1a*/ 	.byte	0x3f
	.zero		1


	//   ....[70]....
        /*0a1c*/ 	.word	0x00013030
        /*0a20*/ 	.word	0x00000009
        /*0a24*/ 	.word	0x00000000
        /*0a28*/ 	.short	0x010a
        /*0a2a*/ 	.byte	0x3f
	.zero		1


	//   ....[71]....
        /*0a2c*/ 	.word	0x00013080
        /*0a30*/ 	.word	0x00000008
        /*0a34*/ 	.word	0x00000000
        /*0a38*/ 	.short	0x010a
        /*0a3a*/ 	.byte	0x3f
	.zero		1


	//   ....[72]....
        /*0a3c*/ 	.word	0x000130d0
        /*0a40*/ 	.word	0x00000009
        /*0a44*/ 	.word	0x00000000
        /*0a48*/ 	.short	0x010a
        /*0a4a*/ 	.byte	0x3f
	.zero		1


	//   ....[73]....
        /*0a4c*/ 	.word	0x00013120
        /*0a50*/ 	.word	0x00000008
        /*0a54*/ 	.word	0x00000000
        /*0a58*/ 	.short	0x010a
        /*0a5a*/ 	.byte	0x3f
	.zero		1


	//   ....[74]....
        /*0a5c*/ 	.word	0x00013170
        /*0a60*/ 	.word	0x00000009
        /*0a64*/ 	.word	0x00000000
        /*0a68*/ 	.short	0x010a
        /*0a6a*/ 	.byte	0x3f
	.zero		1


	//   ....[75]....
        /*0a6c*/ 	.word	0x000131c0
        /*0a70*/ 	.word	0x00000008
        /*0a74*/ 	.word	0x00000000
        /*0a78*/ 	.short	0x010a
        /*0a7a*/ 	.byte	0x3f
	.zero		1


	//   ....[76]....
        /*0a7c*/ 	.word	0x00013210
        /*0a80*/ 	.word	0x00000009
        /*0a84*/ 	.word	0x00000000
        /*0a88*/ 	.short	0x010a
        /*0a8a*/ 	.byte	0x3f
	.zero		1


	//   ....[77]....
        /*0a8c*/ 	.word	0x00013260
        /*0a90*/ 	.word	0x00000008
        /*0a94*/ 	.word	0x00000000
        /*0a98*/ 	.short	0x010a
        /*0a9a*/ 	.byte	0x3f
	.zero		1


	//   ....[78]....
        /*0a9c*/ 	.word	0x000132b0
        /*0aa0*/ 	.word	0x00000009
        /*0aa4*/ 	.word	0x00000000
        /*0aa8*/ 	.short	0x010a
        /*0aaa*/ 	.byte	0x3f
	.zero		1


	//   ....[79]....
        /*0aac*/ 	.word	0x00013300
        /*0ab0*/ 	.word	0x00000006
        /*0ab4*/ 	.word	0x00000000
        /*0ab8*/ 	.short	0x010a
        /*0aba*/ 	.byte	0x3f
	.zero		1


	//----- nvinfo : EIATTR_NUM_MBARRIERS
	.align		4
.L_37:
        /*0abc*/ 	.byte	0x03, 0x38
        /*0abe*/ 	.short	0x0024


	//----- nvinfo : EIATTR_EXIT_INSTR_OFFSETS
	.align		4
        /*0ac0*/ 	.byte	0x04, 0x1c
        /*0ac2*/ 	.short	(.L_39 - .L_38)


	//   ....[0]....
.L_38:
        /*0ac4*/ 	.word	0x00000810


	//   ....[1]....
        /*0ac8*/ 	.word	0x00001120


	//   ....[2]....
        /*0acc*/ 	.word	0x00010dc0


	//   ....[3]....
        /*0ad0*/ 	.word	0x00011440


	//   ....[4]....
        /*0ad4*/ 	.word	0x00012c40


	//----- nvinfo : EIATTR_MAX_THREADS
	.align		4
.L_39:
        /*0ad8*/ 	.byte	0x04, 0x05
        /*0ada*/ 	.short	(.L_41 - .L_40)
.L_40:
        /*0adc*/ 	.word	0x00000180
        /*0ae0*/ 	.word	0x00000001
        /*0ae4*/ 	.word	0x00000001


	//----- nvinfo : EIATTR_CRS_STACK_SIZE
	.align		4
.L_41:
        /*0ae8*/ 	.byte	0x04, 0x1e
        /*0aea*/ 	.short	(.L_43 - .L_42)
.L_42:
        /*0aec*/ 	.word	0x00000000


	//----- nvinfo : EIATTR_CBANK_PARAM_SIZE
	.align		4
.L_43:
        /*0af0*/ 	.byte	0x03, 0x19
        /*0af2*/ 	.short	0x0470


	//----- nvinfo : EIATTR_PARAM_CBANK
	.align		4
        /*0af4*/ 	.byte	0x04, 0x0a
        /*0af6*/ 	.short	(.L_45 - .L_44)
	.align		4
.L_44:
        /*0af8*/ 	.word	index@(.nv.constant0._ZN7cutlass13device_kernelINS_4gemm6kernel13GemmUniversalIN4cute5tupleIJiiiiEEENS1_10collective13CollectiveMmaINS1_34MainloopSm90TmaGmmaWarpSpecializedILi17ENS5_IJNS4_1CILi1EEESB_SB_EEENS1_35KernelTmaWarpSpecializedCooperativeEEENS5_IJNSA_ILi192EEENSA_ILi224EEENSA_ILi16EEEEEENS_10bfloat16_tENS5_IJlSB_lEEESJ_SK_NS4_8TiledMMAINS4_8MMA_AtomIJNS4_4SM904GMMA27MMA_64x32x16_F32BF16BF16_SSILNSO_5MajorE0ELSQ_0ELNSO_7ScaleInE1ELSR_1EEEEEENS4_6LayoutINS5_IJNSA_ILi2EEESB_SB_EEENS5_IJSB_NSA_ILi0EEESX_EEEEENS5_IJNS4_10UnderscoreES10_S10_EEEEENS4_13SM90_TMA_LOADENS4_14ComposedLayoutINS4_7SwizzleILi1ELi4ELi3EEENS4_18smem_ptr_flag_bitsILi16EEENSU_INS5_IJNSA_ILi8EEESH_EEENS5_IJSH_SB_EEEEEEEvNS4_8identityES13_S1D_vS1E_EENS_8epilogue10collective6detail29Sm90TmaWarpSpecializedAdapterINS1H_15DefaultEpilogueISJ_SK_SK_NS1G_6thread17LinearCombinationISJ_Li1EffLNS1L_9ScaleType4KindE0ELNS_15FloatRoundStyleE2ESJ_EENS1_15EpilogueDefaultEEEEEvvEEEEvNT_6ParamsE)
        /*0afc*/ 	.short	0x0210
        /*0afe*/ 	.short	0x0470


	//----- nvinfo : EIATTR_SW_WAR
	.align		4
.L_45:
        /*0b00*/ 	.byte	0x04, 0x36
        /*0b02*/ 	.short	(.L_47 - .L_46)
.L_46:
        /*0b04*/ 	.word	0x00000008
.L_47:


//--------------------- .nv.callgraph             --------------------------
	.section	.nv.callgraph,"",@"SHT_CUDA_CALLGRAPH"
	.align	4
	.sectionentsize	8
	.align		4
        /*0000*/ 	.word	0x00000000
	.align		4
        /*0004*/ 	.word	0xffffffff
	.align		4
        /*0008*/ 	.word	index@(_ZN7cutlass13device_kernelINS_4gemm6kernel13GemmUniversalIN4cute5tupleIJiiiiEEENS1_10collective13CollectiveMmaINS1_34MainloopSm90TmaGmmaWarpSpecializedILi17ENS5_IJNS4_1CILi1EEESB_SB_EEENS1_35KernelTmaWarpSpecializedCooperativeEEENS5_IJNSA_ILi192EEENSA_ILi224EEENSA_ILi16EEEEEENS_10bfloat16_tENS5_IJlSB_lEEESJ_SK_NS4_8TiledMMAINS4_8MMA_AtomIJNS4_4SM904GMMA27MMA_64x32x16_F32BF16BF16_SSILNSO_5MajorE0ELSQ_0ELNSO_7ScaleInE1ELSR_1EEEEEENS4_6LayoutINS5_IJNSA_ILi2EEESB_SB_EEENS5_IJSB_NSA_ILi0EEESX_EEEEENS5_IJNS4_10UnderscoreES10_S10_EEEEENS4_13SM90_TMA_LOADENS4_14ComposedLayoutINS4_7SwizzleILi1ELi4ELi3EEENS4_18smem_ptr_flag_bitsILi16EEENSU_INS5_IJNSA_ILi8EEESH_EEENS5_IJSH_SB_EEEEEEEvNS4_8identityES13_S1D_vS1E_EENS_8epilogue10collective6detail29Sm90TmaWarpSpecializedAdapterINS1H_15DefaultEpilogueISJ_SK_SK_NS1G_6thread17LinearCombinationISJ_Li1EffLNS1L_9ScaleType4KindE0ELNS_15FloatRoundStyleE2ESJ_EENS1_15EpilogueDefaultEEEEEvvEEEEvNT_6ParamsE)
	.align		4
        /*000c*/ 	.word	index@(__assertfail)
	.align		4
        /*0010*/ 	.word	0x00000000
	.align		4
        /*0014*/ 	.word	0xfffffffe
	.align		4
        /*0018*/ 	.word	0x00000000
	.align		4
        /*001c*/ 	.word	0xfffffffd
	.align		4
        /*0020*/ 	.word	0x00000000
	.align		4
        /*0024*/ 	.word	0xfffffffc


//--------------------- .nv.constant4             --------------------------
	.section	.nv.constant4,"a",@progbits
	.align	8
	.align		8
.nv.constant4:
        /*0000*/ 	.dword	__assertfail
	.align		8
        /*0008*/ 	.dword	__unnamed_1
	.align		8
        /*0010*/ 	.dword	_ZN40_INTERNAL_acc9c911_4_k_cu_35e7b330_157864cuda3std3__45__cpo5beginE
	.align		8
        /*0018*/ 	.dword	_ZN40_INTERNAL_acc9c911_4_k_cu_35e7b330_157864cuda3std3__45__cpo3endE
	.align		8
        /*0020*/ 	.dword	_ZN40_INTERNAL_acc9c911_4_k_cu_35e7b330_157864cuda3std3__45__cpo6cbeginE
	.align		8
        /*0028*/ 	.dword	_ZN40_INTERNAL_acc9c911_4_k_cu_35e7b330_157864cuda3std3__45__cpo4cendE
	.align		8
        /*0030*/ 	.dword	_ZN40_INTERNAL_acc9c911_4_k_cu_35e7b330_157864cuda3std3__442_GLOBAL__N__acc9c911_4_k_cu_35e7b330_157866ignoreE
	.align		8
        /*0038*/ 	.dword	_ZN40_INTERNAL_acc9c911_4_k_cu_35e7b330_157864cuda3std3__419piecewise_constructE
	.align		8
        /*0040*/ 	.dword	_ZN40_INTERNAL_acc9c911_4_k_cu_35e7b330_157864cuda3std3__48in_placeE
	.align		8
        /*0048*/ 	.dword	_ZN40_INTERNAL_acc9c911_4_k_cu_35e7b330_157864cuda3std6ranges3__45__cpo4swapE
	.align		8
        /*0050*/ 	.dword	_ZN40_INTERNAL_acc9c911_4_k_cu_35e7b330_157864cuda3std6ranges3__45__cpo9iter_moveE
	.align		8
        /*0058*/ 	.dword	_ZN40_INTERNAL_acc9c911_4_k_cu_35e7b330_157864cute7productE
	.align		8
        /*0060*/ 	.dword	_ZN40_INTERNAL_acc9c911_4_k_cu_35e7b330_157864cute1_E
	.align		8
        /*0068*/ 	.dword	$str$22
	.align		8
        /*0070*/ 	.dword	$str$23


//--------------------- .text._ZN7cutlass13device_kernelINS_4gemm6kernel13GemmUniversalIN4cute5tupleIJiiiiEEENS1_10collective13CollectiveMmaINS1_34MainloopSm90TmaGmmaWarpSpecializedILi17ENS5_IJNS4_1CILi1EEESB_SB_EEENS1_35KernelTmaWarpSpecializedCooperativeEEENS5_IJNSA_ILi192EEENSA_ILi224EEENSA_ILi16EEEEEENS_10bfloat16_tENS5_IJlSB_lEEESJ_SK_NS4_8TiledMMAINS4_8MMA_AtomIJNS4_4SM904GMMA27MMA_64x32x16_F32BF16BF16_SSILNSO_5MajorE0ELSQ_0ELNSO_7ScaleInE1ELSR_1EEEEEENS4_6LayoutINS5_IJNSA_ILi2EEESB_SB_EEENS5_IJSB_NSA_ILi0EEESX_EEEEENS5_IJNS4_10UnderscoreES10_S10_EEEEENS4_13SM90_TMA_LOADENS4_14ComposedLayoutINS4_7SwizzleILi1ELi4ELi3EEENS4_18smem_ptr_flag_bitsILi16EEENSU_INS5_IJNSA_ILi8EEESH_EEENS5_IJSH_SB_EEEEEEEvNS4_8identityES13_S1D_vS1E_EENS_8epilogue10collective6detail29Sm90TmaWarpSpecializedAdapterINS1H_15DefaultEpilogueISJ_SK_SK_NS1G_6thread17LinearCombinationISJ_Li1EffLNS1L_9ScaleType4KindE0ELNS_15FloatRoundStyleE2ESJ_EENS1_15EpilogueDefaultEEEEEvvEEEEvNT_6ParamsE --------------------------
	.section	.text._ZN7cutlass13device_kernelINS_4gemm6kernel13GemmUniversalIN4cute5tupleIJiiiiEEENS1_10collective13CollectiveMmaINS1_34MainloopSm90TmaGmmaWarpSpecializedILi17ENS5_IJNS4_1CILi1EEESB_SB_EEENS1_35KernelTmaWarpSpecializedCooperativeEEENS5_IJNSA_ILi192EEENSA_ILi224EEENSA_ILi16EEEEEENS_10bfloat16_tENS5_IJlSB_lEEESJ_SK_NS4_8TiledMMAINS4_8MMA_AtomIJNS4_4SM904GMMA27MMA_64x32x16_F32BF16BF16_SSILNSO_5MajorE0ELSQ_0ELNSO_7ScaleInE1ELSR_1EEEEEENS4_6LayoutINS5_IJNSA_ILi2EEESB_SB_EEENS5_IJSB_NSA_ILi0EEESX_EEEEENS5_IJNS4_10UnderscoreES10_S10_EEEEENS4_13SM90_TMA_LOADENS4_14ComposedLayoutINS4_7SwizzleILi1ELi4ELi3EEENS4_18smem_ptr_flag_bitsILi16EEENSU_INS5_IJNSA_ILi8EEESH_EEENS5_IJSH_SB_EEEEEEEvNS4_8identityES13_S1D_vS1E_EENS_8epilogue10collective6detail29Sm90TmaWarpSpecializedAdapterINS1H_15DefaultEpilogueISJ_SK_SK_NS1G_6thread17LinearCombinationISJ_Li1EffLNS1L_9ScaleType4KindE0ELNS_15FloatRoundStyleE2ESJ_EENS1_15EpilogueDefaultEEEEEvvEEEEvNT_6ParamsE,"ax",@progbits
	.align	128
.text._ZN7cutlass13device_kernelINS_4gemm6kernel13GemmUniversalIN4cute5tupleIJiiiiEEENS1_10collective13CollectiveMmaINS1_34MainloopSm90TmaGmmaWarpSpecializedILi17ENS5_IJNS4_1CILi1EEESB_SB_EEENS1_35KernelTmaWarpSpecializedCooperativeEEENS5_IJNSA_ILi192EEENSA_ILi224EEENSA_ILi16EEEEEENS_10bfloat16_tENS5_IJlSB_lEEESJ_SK_NS4_8TiledMMAINS4_8MMA_AtomIJNS4_4SM904GMMA27MMA_64x32x16_F32BF16BF16_SSILNSO_5MajorE0ELSQ_0ELNSO_7ScaleInE1ELSR_1EEEEEENS4_6LayoutINS5_IJNSA_ILi2EEESB_SB_EEENS5_IJSB_NSA_ILi0EEESX_EEEEENS5_IJNS4_10UnderscoreES10_S10_EEEEENS4_13SM90_TMA_LOADENS4_14ComposedLayoutINS4_7SwizzleILi1ELi4ELi3EEENS4_18smem_ptr_flag_bitsILi16EEENSU_INS5_IJNSA_ILi8EEESH_EEENS5_IJSH_SB_EEEEEEEvNS4_8identityES13_S1D_vS1E_EENS_8epilogue10collective6detail29Sm90TmaWarpSpecializedAdapterINS1H_15DefaultEpilogueISJ_SK_SK_NS1G_6thread17LinearCombinationISJ_Li1EffLNS1L_9ScaleType4KindE0ELNS_15FloatRoundStyleE2ESJ_EENS1_15EpilogueDefaultEEEEEvvEEEEvNT_6ParamsE:
        .type           _ZN7cutlass13device_kernelINS_4gemm6kernel13GemmUniversalIN4cute5tupleIJiiiiEEENS1_10collective13CollectiveMmaINS1_34MainloopSm90TmaGmmaWarpSpecializedILi17ENS5_IJNS4_1CILi1EEESB_SB_EEENS1_35KernelTmaWarpSpecializedCooperativeEEENS5_IJNSA_ILi192EEENSA_ILi224EEENSA_ILi16EEEEEENS_10bfloat16_tENS5_IJlSB_lEEESJ_SK_NS4_8TiledMMAINS4_8MMA_AtomIJNS4_4SM904GMMA27MMA_64x32x16_F32BF16BF16_SSILNSO_5MajorE0ELSQ_0ELNSO_7ScaleInE1ELSR_1EEEEEENS4_6LayoutINS5_IJNSA_ILi2EEESB_SB_EEENS5_IJSB_NSA_ILi0EEESX_EEEEENS5_IJNS4_10UnderscoreES10_S10_EEEEENS4_13SM90_TMA_LOADENS4_14ComposedLayoutINS4_7SwizzleILi1ELi4ELi3EEENS4_18smem_ptr_flag_bitsILi16EEENSU_INS5_IJNSA_ILi8EEESH_EEENS5_IJSH_SB_EEEEEEEvNS4_8identityES13_S1D_vS1E_EENS_8epilogue10collective6detail29Sm90TmaWarpSpecializedAdapterINS1H_15DefaultEpilogueISJ_SK_SK_NS1G_6thread17LinearCombinationISJ_Li1EffLNS1L_9ScaleType4KindE0ELNS_15FloatRoundStyleE2ESJ_EENS1_15EpilogueDefaultEEEEEvvEEEEvNT_6ParamsE,@function
        .size           _ZN7cutlass13device_kernelINS_4gemm6kernel13GemmUniversalIN4cute5tupleIJiiiiEEENS1_10collective13CollectiveMmaINS1_34MainloopSm90TmaGmmaWarpSpecializedILi17ENS5_IJNS4_1CILi1EEESB_SB_EEENS1_35KernelTmaWarpSpecializedCooperativeEEENS5_IJNSA_ILi192EEENSA_ILi224EEENSA_ILi16EEEEEENS_10bfloat16_tENS5_IJlSB_lEEESJ_SK_NS4_8TiledMMAINS4_8MMA_AtomIJNS4_4SM904GMMA27MMA_64x32x16_F32BF16BF16_SSILNSO_5MajorE0ELSQ_0ELNSO_7ScaleInE1ELSR_1EEEEEENS4_6LayoutINS5_IJNSA_ILi2EEESB_SB_EEENS5_IJSB_NSA_ILi0EEESX_EEEEENS5_IJNS4_10UnderscoreES10_S10_EEEEENS4_13SM90_TMA_LOADENS4_14ComposedLayoutINS4_7SwizzleILi1ELi4ELi3EEENS4_18smem_ptr_flag_bitsILi16EEENSU_INS5_IJNSA_ILi8EEESH_EEENS5_IJSH_SB_EEEEEEEvNS4_8identityES13_S1D_vS1E_EENS_8epilogue10collective6detail29Sm90TmaWarpSpecializedAdapterINS1H_15DefaultEpilogueISJ_SK_SK_NS1G_6thread17LinearCombinationISJ_Li1EffLNS1L_9ScaleType4KindE0ELNS_15FloatRoundStyleE2ESJ_EENS1_15EpilogueDefaultEEEEEvvEEEEvNT_6ParamsE,(.L_x_539 - _ZN7cutlass13device_kernelINS_4gemm6kernel13GemmUniversalIN4cute5tupleIJiiiiEEENS1_10collective13CollectiveMmaINS1_34MainloopSm90TmaGmmaWarpSpecializedILi17ENS5_IJNS4_1CILi1EEESB_SB_EEENS1_35KernelTmaWarpSpecializedCooperativeEEENS5_IJNSA_ILi192EEENSA_ILi224EEENSA_ILi16EEEEEENS_10bfloat16_tENS5_IJlSB_lEEESJ_SK_NS4_8TiledMMAINS4_8MMA_AtomIJNS4_4SM904GMMA27MMA_64x32x16_F32BF16BF16_SSILNSO_5MajorE0ELSQ_0ELNSO_7ScaleInE1ELSR_1EEEEEENS4_6LayoutINS5_IJNSA_ILi2EEESB_SB_EEENS5_IJSB_NSA_ILi0EEESX_EEEEENS5_IJNS4_10UnderscoreES10_S10_EEEEENS4_13SM90_TMA_LOADENS4_14ComposedLayoutINS4_7SwizzleILi1ELi4ELi3EEENS4_18smem_ptr_flag_bitsILi16EEENSU_INS5_IJNSA_ILi8EEESH_EEENS5_IJSH_SB_EEEEEEEvNS4_8identityES13_S1D_vS1E_EENS_8epilogue10collective6detail29Sm90TmaWarpSpecializedAdapterINS1H_15DefaultEpilogueISJ_SK_SK_NS1G_6thread17LinearCombinationISJ_Li1EffLNS1L_9ScaleType4KindE0ELNS_15FloatRoundStyleE2ESJ_EENS1_15EpilogueDefaultEEEEEvvEEEEvNT_6ParamsE)
        .other          _ZN7cutlass13device_kernelINS_4gemm6kernel13GemmUniversalIN4cute5tupleIJiiiiEEENS1_10collective13CollectiveMmaINS1_34MainloopSm90TmaGmmaWarpSpecializedILi17ENS5_IJNS4_1CILi1EEESB_SB_EEENS1_35KernelTmaWarpSpecializedCooperativeEEENS5_IJNSA_ILi192EEENSA_ILi224EEENSA_ILi16EEEEEENS_10bfloat16_tENS5_IJlSB_lEEESJ_SK_NS4_8TiledMMAINS4_8MMA_AtomIJNS4_4SM904GMMA27MMA_64x32x16_F32BF16BF16_SSILNSO_5MajorE0ELSQ_0ELNSO_7ScaleInE1ELSR_1EEEEEENS4_6LayoutINS5_IJNSA_ILi2EEESB_SB_EEENS5_IJSB_NSA_ILi0EEESX_EEEEENS5_IJNS4_10UnderscoreES10_S10_EEEEENS4_13SM90_TMA_LOADENS4_14ComposedLayoutINS4_7SwizzleILi1ELi4ELi3EEENS4_18smem_ptr_flag_bitsILi16EEENSU_INS5_IJNSA_ILi8EEESH_EEENS5_IJSH_SB_EEEEEEEvNS4_8identityES13_S1D_vS1E_EENS_8epilogue10collective6detail29Sm90TmaWarpSpecializedAdapterINS1H_15DefaultEpilogueISJ_SK_SK_NS1G_6thread17LinearCombinationISJ_Li1EffLNS1L_9ScaleType4KindE0ELNS_15FloatRoundStyleE2ESJ_EENS1_15EpilogueDefaultEEEEEvvEEEEvNT_6ParamsE,@"STO_CUDA_ENTRY STV_DEFAULT"
_ZN7cutlass13device_kernelINS_4gemm6kernel13GemmUniversalIN4cute5tupleIJiiiiEEENS1_10collective13CollectiveMmaINS1_34MainloopSm90TmaGmmaWarpSpecializedILi17ENS5_IJNS4_1CILi1EEESB_SB_EEENS1_35KernelTmaWarpSpecializedCooperativeEEENS5_IJNSA_ILi192EEENSA_ILi224EEENSA_ILi16EEEEEENS_10bfloat16_tENS5_IJlSB_lEEESJ_SK_NS4_8TiledMMAINS4_8MMA_AtomIJNS4_4SM904GMMA27MMA_64x32x16_F32BF16BF16_SSILNSO_5MajorE0ELSQ_0ELNSO_7ScaleInE1ELSR_1EEEEEENS4_6LayoutINS5_IJNSA_ILi2EEESB_SB_EEENS5_IJSB_NSA_ILi0EEESX_EEEEENS5_IJNS4_10UnderscoreES10_S10_EEEEENS4_13SM90_TMA_LOADENS4_14ComposedLayoutINS4_7SwizzleILi1ELi4ELi3EEENS4_18smem_ptr_flag_bitsILi16EEENSU_INS5_IJNSA_ILi8EEESH_EEENS5_IJSH_SB_EEEEEEEvNS4_8identityES13_S1D_vS1E_EENS_8epilogue10collective6detail29Sm90TmaWarpSpecializedAdapterINS1H_15DefaultEpilogueISJ_SK_SK_NS1G_6thread17LinearCombinationISJ_Li1EffLNS1L_9ScaleType4KindE0ELNS_15FloatRoundStyleE2ESJ_EENS1_15EpilogueDefaultEEEEEvvEEEEvNT_6ParamsE:
[----:B------:R-:W0:Y:S02]  /*0000*/  LDC R1, c[0x0][0x28] ;  /* 0x00000a00ff017b82 */ /* 0x000e240000000800 */
[----:B0-----:R-:W-:Y:S01]  /*0010*/  VIADD R1, R1, 0xffffff18 ;  /* 0xffffff1801017836 */ /* 0x001fe20000000000 */
[----:B------:R-:W0:Y:S01]  /*0020*/  S2R R2, SR_TID.X ;  /* 0x0000000000027919 */ /* 0x000e220000002100 */
[----:B------:R-:W-:Y:S01]  /*0030*/  ELECT P0, URZ, PT ;  /* 0x00000000003f782f */ /* 0x000fe20003800000 */
[----:B------:R-:W-:Y:S01]  /*0040*/  BSSY B0, `(.L_x_0) ;  /* 0x000000f000007945 */ /* 0x000fe20003800000 */
[--C-:B0-----:R-:W-:Y:S02]  /*0050*/  SHF.R.U32.HI R0, RZ, 0x5, R2.reuse ;  /* 0x00000005ff007819 */ /* 0x101fe40000011602 */
[----:B------:R-:W-:-:S03]  /*0060*/  SHF.R.U32.HI R2, RZ, 0x7, R2 ;  /* 0x00000007ff027819 */ /* 0x000fc60000011602 */
[----:B------:R-:W0:Y:S04]  /*0070*/  SHFL.IDX PT, R3, R0, RZ, 0x1f ;  /* 0x00001fff00037589 */ /* 0x000e2800000e0000 */
[----:B------:R1:W2:Y:S01]  /*0080*/  SHFL.IDX PT, R5, R2, RZ, 0x1f ;  /* 0x00001fff02057589 */ /* 0x0002a200000e0000 */
[----:B0-----:R-:W-:-:S13]  /*0090*/  ISETP.NE.OR P0, PT, R3, RZ, !P0 ;  /* 0x000000ff0300720c */ /* 0x001fda0004705670 */
[----:B-12---:R-:W-:Y:S05]  /*00a0*/  @P0 BRA `(.L_x_1) ;  /* 0x0000000000200947 */ /* 0x006fea0003800000 */
[----:B------:R-:W-:Y:S02]  /*00b0*/  ULDC.64 UR4, c[0x0][0x198] ;  /* 0x0000660000047ab9 */ /* 0x000fe40000000a00 */
[----:B------:R-:W-:Y:S02]  /*00c0*/  UIADD3 UR6, UP0, UR4, 0xf0, URZ ;  /* 0x000000f004067890 */ /* 0x000fe4000ff1e03f */
[----:B------:R-:W-:Y:S02]  /*00d0*/  UIADD3 UR4, UP1, UR4, 0x1f0, URZ ;  /* 0x000001f004047890 */ /* 0x000fe4000ff3e03f */
[----:B------:R-:W-:Y:S02]  /*00e0*/  UIADD3.X UR7, URZ, UR5, URZ, UP0, !UPT ;  /* 0x000000053f077290 */ /* 0x000fe400087fe43f */
[----:B------:R-:W-:-:S07]  /*00f0*/  UIADD3.X UR5, URZ, UR5, URZ, UP1, !UPT ;  /* 0x000000053f057290 */ /* 0x000fce0008ffe43f */
[----:B------:R0:W-:Y:S02]  /*0100*/  UTMACCTL.PF [UR6] ;  /* 0x00000000060079b9 */ /* 0x0001e40008040000 */
[----:B------:R0:W-:Y:S02]  /*0110*/  UTMACCTL.PF [UR4] ;  /* 0x00000000040079b9 */ /* 0x0001e40008040000 */
[----:B0-----:R-:W-:Y:S01]  /*0120*/  NOP ;  /* 0x0000000000007918 */ /* 0x001fe20000000000 */
.L_x_1:
[----:B------:R-:W-:Y:S05]  /*0130*/  BSYNC B0 ;  /* 0x0000000000007941 */ /* 0x000fea0003800000 */
.L_x_0:
[----:B------:R-:W0:Y:S02]  /*0140*/  SHFL.IDX PT, R2, R0, RZ, 0x1f ;  /* 0x00001fff00027589 */ /* 0x000e2400000e0000 */
[----:B0-----:R-:W-:-:S13]  /*0150*/  ISETP.NE.AND P0, PT, R2, RZ, PT ;  /* 0x000000ff0200720c */ /* 0x001fda0003f05270 */
[----:B------:R-:W-:Y:S05]  /*0160*/  @P0 BRA `(.L_x_2) ;  /* 0x0000000000cc0947 */ /* 0x000fea0003800000 */
[----:B------:R-:W-:Y:S01]  /*0170*/  ELECT P0, URZ, PT ;  /* 0x00000000003f782f */ /* 0x000fe20003800000 */
[----:B------:R-:W-:-:S12]  /*0180*/  BSSY B0, `(.L_x_2) ;  /* 0x0000031000007945 */ /* 0x000fd80003800000 */
[----:B------:R-:W-:Y:S05]  /*0190*/  @!P0 BRA `(.L_x_3) ;  /* 0x0000000000bc8947 */ /* 0x000fea0003800000 */
[----:B------:R-:W0:Y:S01]  /*01a0*/  S2UR UR8, SR_CgaCtaId ;  /* 0x00000000000879c3 */ /* 0x000e220000008800 */
[----:B------:R-:W-:Y:S01]  /*01b0*/  UMOV UR4, 0x400 ;  /* 0x0000040000047882 */ /* 0x000fe20000000000 */
[----:B------:R-:W-:Y:S01]  /*01c0*/  UMOV UR5, 0x1 ;  /* 0x0000000100057882 */ /* 0x000fe20000000000 */
[----:B------:R-:W-:Y:S02]  /*01d0*/  UMOV UR6, 0x100 ;  /* 0x0000010000067882 */ /* 0x000fe40000000000 */
[----:B------:R-:W-:-:S04]  /*01e0*/  UIADD3 UR6, -UR6, 0x100000, URZ ;  /* 0x0010000006067890 */ /* 0x000fc8000fffe13f */
[----:B------:R-:W-:Y:S02]  /*01f0*/  USHF.L.U32 UR7, UR6, 0xb, URZ ;  /* 0x0000000b06077899 */ /* 0x000fe4000800063f */
[----:B------:R-:W-:Y:S02]  /*0200*/  USHF.L.U32 UR6, UR6, 0x1, URZ ;  /* 0x0000000106067899 */ /* 0x000fe4000800063f */
[----:B0-----:R-:W-:Y:S02]  /*0210*/  ULEA UR8, UR8, UR4, 0x18 ;  /* 0x0000000408087291 */ /* 0x001fe4000f8ec03f */
[----:B------:R-:W-:-:S04]  /*0220*/  UIADD3 UR4, -UR5, 0x100000, URZ ;  /* 0x0010000005047890 */ /* 0x000fc8000fffe13f */
[----:B------:R-:W-:Y:S02]  /*0230*/  USHF.L.U32 UR5, UR4, 0xb, URZ ;  /* 0x0000000b04057899 */ /* 0x000fe4000800063f */
[----:B------:R-:W-:Y:S01]  /*0240*/  USHF.L.U32 UR4, UR4, 0x1, URZ ;  /* 0x0000000104047899 */ /* 0x000fe2000800063f */
[----:B------:R-:W0:Y:S11]  /*0250*/  FENCE.VIEW.ASYNC.S ;  /* 0x00000000000073c6 */ /* 0x000e360000000000 */
[----:B0-----:R0:W1:Y:S01]  /*0260*/  SYNCS.EXCH.64 URZ, [UR8], UR4 ;  /* 0x00000004083f75b2 */ /* 0x0010620008000100 */
[----:B------:R0:W2:Y:S01]  /*0270*/  SYNCS.EXCH.64 URZ, [UR8+0x88], UR6 ;  /* 0x00008806083f75b2 */ /* 0x0000a20008000100 */
[----:B------:R0:W3:Y:S01]  /*0280*/  SYNCS.EXCH.64 URZ, [UR8+0x8], UR4 ;  /* 0x00000804083f75b2 */ /* 0x0000e20008000100 */
[----:B------:R0:W4:Y:S01]  /*0290*/  SYNCS.EXCH.64 URZ, [UR8+0x90], UR6 ;  /* 0x00009006083f75b2 */ /* 0x0001220008000100 */
[----:B------:R0:W0:Y:S01]  /*02a0*/  SYNCS.EXCH.64 URZ, [UR8+0x10], UR4 ;  /* 0x00001004083f75b2 */ /* 0x0000220008000100 */
        /* <DEDUP_REMOVED lines=29> */
[----:B-1234-:R-:W-:Y:S01]  /*0480*/  NOP ;  /* 0x0000000000007918 */ /* 0x01efe20000000000 */
.L_x_3:
[----:B0-----:R-:W-:Y:S05]  /*0490*/  BSYNC B0 ;  /* 0x0000000000007941 */ /* 0x001fea0003800000 */
.L_x_2:
[----:B------:R-:W0:Y:S01]  /*04a0*/  SHFL.IDX PT, R0, R0, RZ, 0x1f ;  /* 0x00001fff00007589 */ /* 0x000e2200000e0000 */
[----:B------:R-:W1:Y:S01]  /*04b0*/  LDC R2, c[0x0][0x65c] ;  /* 0x00019700ff027b82 */ /* 0x000e620000000800 */
[----:B------:R-:W-:Y:S02]  /*04c0*/  ELECT P0, URZ, PT ;  /* 0x00000000003f782f */ /* 0x000fe40003800000 */
[----:B------:R-:W-:Y:S01]  /*04d0*/  SHF.R.S32.HI R6, RZ, 0x1f, R3 ;  /* 0x0000001fff067819 */ /* 0x000fe20000011403 */
[----:B------:R-:W2:Y:S01]  /*04e0*/  S2R R4, SR_CTAID.Y ;  /* 0x0000000000047919 */ /* 0x000ea20000002600 */
[----:B------:R-:W-:Y:S01]  /*04f0*/  UMOV UR4, 0x20 ;  /* 0x0000002000047882 */ /* 0x000fe20000000000 */
[C---:B------:R-:W-:Y:S01]  /*0500*/  ISETP.NE.AND P2, PT, R5.reuse, RZ, PT ;  /* 0x000000ff0500720c */ /* 0x040fe20003f45270 */
[----:B------:R-:W-:Y:S01]  /*0510*/  VIADD R10, R5, 0xffffffff ;  /* 0xffffffff050a7836 */ /* 0x000fe20000000000 */
[----:B------:R-:W-:Y:S01]  /*0520*/  LEA.HI R6, R6, R3, RZ, 0x2 ;  /* 0x0000000306067211 */ /* 0x000fe200078f10ff */
[----:B------:R-:W-:Y:S01]  /*0530*/  NOP ;  /* 0x0000000000007918 */ /* 0x000fe20000000000 */
[----:B------:R-:W-:Y:S01]  /*0540*/  NOP ;  /* 0x0000000000007918 */ /* 0x000fe20000000000 */
[----:B------:R-:W-:-:S02]  /*0550*/  LOP3.LUT R17, R17, 0xfffffff7, RZ, 0xc0, !PT ;  /* 0xfffffff711117812 */ /* 0x000fc400078ec0ff */
[----:B------:R-:W-:Y:S02]  /*0560*/  ISETP.GE.U32.AND P1, PT, R10, 0x2, PT ;  /* 0x000000020a00780c */ /* 0x000fe40003f26070 */
[----:B0-----:R-:W-:Y:S02]  /*0570*/  ISETP.NE.OR P0, PT, R0, RZ, !P0 ;  /* 0x000000ff0000720c */ /* 0x001fe40004705670 */
[----:B-1----:R-:W-:Y:S02]  /*0580*/  ISETP.NE.AND P3, PT, R2, 0x1, PT ;  /* 0x000000010200780c */ /* 0x002fe40003f65270 */
[----:B------:R-:W0:Y:S01]  /*0590*/  S2R R2, SR_CTAID.X ;  /* 0x0000000000027919 */ /* 0x000e220000002500 */
[----:B------:R-:W-:-:S05]  /*05a0*/  LOP3.LUT R0, R6, 0xfffffffc, RZ, 0xc0, !PT ;  /* 0xfffffffc06007812 */ /* 0x000fca00078ec0ff */
[----:B------:R-:W-:Y:S02]  /*05b0*/  IMAD.IADD R0, R3, 0x1, -R0 ;  /* 0x0000000103007824 */ /* 0x000fe400078e0a00 */
[----:B------:R-:W-:Y:S01]  /*05c0*/  IMAD.MOV.U32 R3, RZ, RZ, RZ ;  /* 0x000000ffff037224 */ /* 0x000fe200078e00ff */
[----:B------:R-:W-:Y:S01]  /*05d0*/  VOTEU.ALL UP0, P0 ;  /* 0x00000000003f7886 */ /* 0x000fe20000000000 */
[----:B------:R-:W-:Y:S01]  /*05e0*/  VOTEU.ALL UP1, P0 ;  /* 0x00000000003f7886 */ /* 0x000fe20000020000 */
[----:B------:R-:W0:Y:S01]  /*05f0*/  @P3 LDC R9, c[0x0][0x10] ;  /* 0x00000400ff093b82 */ /* 0x000e220000000800 */
[----:B--2---:R-:W-:Y:S01]  /*0600*/  @P3 IMAD.MOV.U32 R6, RZ, RZ, R4 ;  /* 0x000000ffff063224 */ /* 0x004fe200078e0004 */
[----:B------:R-:W-:Y:S01]  /*0610*/  @P3 LOP3.LUT R17, R17, 0x8, RZ, 0xfc, !PT ;  /* 0x0000000811113812 */ /* 0x000fe200078efcff */
[----:B------:R-:W-:Y:S01]  /*0620*/  @!UP0 UMOV UR6, 0x400 ;  /* 0x0000040000068882 */ /* 0x000fe20000000000 */
[----:B------:R-:W-:-:S04]  /*0630*/  @!UP0 UIADD3 UR4, -UR4, 0x100000, URZ ;  /* 0x0010000004048890 */ /* 0x000fc8000fffe13f */
[----:B------:R-:W-:Y:S02]  /*0640*/  @!UP0 USHF.L.U32 UR5, UR4, 0xb, URZ ;  /* 0x0000000b04058899 */ /* 0x000fe4000800063f */
[----:B------:R-:W-:Y:S01]  /*0650*/  @!UP0 USHF.L.U32 UR4, UR4, 0x1, URZ ;  /* 0x0000000104048899 */ /* 0x000fe2000800063f */
[----:B------:R-:W-:Y:S01]  /*0660*/  @P3 IMAD.MOV.U32 R7, RZ, RZ, RZ ;  /* 0x000000ffff073224 */ /* 0x000fe200078e00ff */
[----:B------:R-:W1:Y:S08]  /*0670*/  @!UP0 S2UR UR7, SR_CgaCtaId ;  /* 0x00000000000789c3 */ /* 0x000e700000008800 */
[----:B------:R-:W2:Y:S01]  /*0680*/  @!P3 LDC R11, c[0x0][0xc] ;  /* 0x00000300ff0bbb82 */ /* 0x000ea20000000800 */
[----:B0-----:R-:W-:-:S04]  /*0690*/  @P3 IMAD.WIDE.U32 R8, R2, R9, R6 ;  /* 0x0000000902083225 */ /* 0x001fc800078e0006 */
[----:B------:R-:W-:Y:S01]  /*06a0*/  @P3 IMAD.MOV.U32 R12, RZ, RZ, R8 ;  /* 0x000000ffff0c3224 */ /* 0x000fe200078e0008 */
[----:B-1----:R-:W-:Y:S01]  /*06b0*/  @!UP0 ULEA UR6, UR7, UR6, 0x18 ;  /* 0x0000000607068291 */ /* 0x002fe2000f8ec03f */
[----:B------:R-:W-:Y:S01]  /*06c0*/  VOTEU.ALL UP0, P0 ;  /* 0x00000000003f7886 */ /* 0x000fe20000000000 */
[----:B------:R-:W-:-:S04]  /*06d0*/  ISETP.NE.AND P0, PT, R0, 0x3, PT ;  /* 0x000000030000780c */ /* 0x000fc80003f05270 */
[----:B------:R-:W-:Y:S01]  /*06e0*/  ISETP.EQ.OR P0, PT, R0, RZ, !P0 ;  /* 0x000000ff0000720c */ /* 0x000fe20004702670 */
[----:B--2---:R-:W-:-:S03]  /*06f0*/  @!P3 IMAD.WIDE.U32 R6, R11, R4, R2 ;  /* 0x000000040b06b225 */ /* 0x004fc600078e0002 */
[----:B------:R-:W-:Y:S01]  /*0700*/  ISETP.EQ.AND P0, PT, R5, RZ, P0 ;  /* 0x000000ff0500720c */ /* 0x000fe20000702270 */
[----:B------:R-:W-:Y:S01]  /*0710*/  @P3 IMAD.MOV.U32 R5, RZ, RZ, RZ ;  /* 0x000000ffff053224 */ /* 0x000fe200078e00ff */
[----:B------:R-:W0:Y:S02]  /*0720*/  FENCE.VIEW.ASYNC.S ;  /* 0x00000000000073c6 */ /* 0x000e240000000000 */
[----:B0-----:R0:W1:Y:S01]  /*0730*/  @!UP0 SYNCS.EXCH.64 URZ, [UR6+0x120], UR4 ;  /* 0x00012004063f85b2 */ /* 0x0010620008000100 */
[----:B------:R-:W-:Y:S02]  /*0740*/  @!P3 IMAD.MOV.U32 R12, RZ, RZ, R6 ;  /* 0x000000ffff0cb224 */ /* 0x000fe400078e0006 */
[----:B------:R-:W-:Y:S01]  /*0750*/  @P3 IMAD.IADD R16, R9, 0x1, R5 ;  /* 0x0000000109103824 */ /* 0x000fe200078e0205 */
[----:B------:R-:W-:Y:S01]  /*0760*/  SEL R5, RZ, 0x1, !P0 ;  /* 0x00000001ff057807 */ /* 0x000fe20004000000 */
[----:B------:R-:W-:Y:S01]  /*0770*/  @!P3 IMAD.MOV.U32 R16, RZ, RZ, R7 ;  /* 0x000000ffff10b224 */ /* 0x000fe200078e0007 */
[----:B------:R0:W-:Y:S02]  /*0780*/  STL [R1+0x8c], R12 ;  /* 0x00008c0c01007387 */ /* 0x0001e40000100800 */
[----:B------:R-:W-:-:S02]  /*0790*/  SEL R5, R5, 0x2, P1 ;  /* 0x0000000205057807 */ /* 0x000fc40000800000 */
[----:B------:R0:W-:Y:S04]  /*07a0*/  STL [R1+0x88], R16 ;  /* 0x0000881001007387 */ /* 0x0001e80000100800 */
[----:B------:R0:W-:Y:S01]  /*07b0*/  STL [R1+0x80], R5 ;  /* 0x0000800501007387 */ /* 0x0001e20000100800 */
[----:B------:R0:W1:Y:S01]  /*07c0*/  @!UP1 SYNCS.EXCH.64 URZ, [UR6+0x128], UR4 ;  /* 0x00012804063f95b2 */ /* 0x0000620008000100 */
[----:B------:R-:W-:Y:S01]  /*07d0*/  NOP ;  /* 0x0000000000007918 */ /* 0x000fe20000000000 */
[----:B-1----:R-:W-:Y:S06]  /*07e0*/  BAR.SYNC.DEFER_BLOCKING 0x0 ;  /* 0x0000000000007b1d */ /* 0x002fec0000010000 */
[----:B------:R-:W-:Y:S05]  /*07f0*/  @!P2 BRA `(.L_x_4) ;  /* 0x000001040074a947 */ /* 0x000fea0003800000 */
[----:B------:R-:W-:-:S13]  /*0800*/  ISETP.GT.U32.AND P0, PT, R10, 0x1, PT ;  /* 0x000000010a00780c */ /* 0x000fda0003f04070 */
[----:B0-----:R-:W-:Y:S05]  /*0810*/  @P0 EXIT ;  /* 0x000000000000094d */ /* 0x001fea0003800000 */
[----:B------:R-:W-:Y:S01]  /*0820*/  IMAD.MOV.U32 R5, RZ, RZ, -0x1 ;  /* 0xffffffffff057424 */ /* 0x000fe200078e00ff */
[----:B------:R-:W-:Y:S01]  /*0830*/  ULDC.64 UR4, c[0x0][0x650] ;  /* 0x0001940000047ab9 */ /* 0x000fe20000000a00 */
[----:B------:R-:W-:Y:S01]  /*0840*/  PRMT R0, RZ, 0x7610, R0 ;  /* 0x00007610ff007816 */ /* 0x000fe20000000000 */
[----:B------:R-:W-:Y:S01]  /*0850*/  IMAD.MOV.U32 R18, RZ, RZ, -0x1 ;  /* 0xffffffffff127424 */ /* 0x000fe200078e00ff */
[----:B------:R-:W-:Y:S01]  /*0860*/  ISETP.GE.U32.AND P0, PT, R12, UR4, PT ;  /* 0x000000040c007c0c */ /* 0x000fe2000bf06070 */
[----:B------:R0:W-:Y:S01]  /*0870*/  STL [R1+0x84], R5 ;  /* 0x0000840501007387 */ /* 0x0001e20000100800 */
[----:B------:R-:W-:Y:S02]  /*0880*/  IMAD.MOV.U32 R22, RZ, RZ, -0x1 ;  /* 0xffffffffff167424 */ /* 0x000fe400078e00ff */
[----:B------:R-:W-:-:S13]  /*0890*/  ISETP.GE.U32.AND.EX P0, PT, R16, UR5, PT, P0 ;  /* 0x0000000510007c0c */ /* 0x000fda000bf06100 */
[----:B0-----:R-:W-:Y:S05]  /*08a0*/  @P0 BRA `(.L_x_5) ;  /* 0x0000000400640947 */ /* 0x001fea0003800000 */
[----:B------:R-:W0:Y:S01]  /*08b0*/  LDC.64 R14, c[0x0][0x628] ;  /* 0x00018a00ff0e7b82 */ /* 0x000e220000000a00 */
[----:B------:R-:W-:Y:S02]  /*08c0*/  IMAD.MOV.U32 R6, RZ, RZ, R12 ;  /* 0x000000ffff067224 */ /* 0x000fe400078e000c */
[----:B------:R-:W-:-:S05]  /*08d0*/  IMAD.MOV.U32 R7, RZ, RZ, R16 ;  /* 0x000000ffff077224 */ /* 0x000fca00078e0010 */
[----:B------:R-:W1:Y:S08]  /*08e0*/  LDC R0, c[0x0][0x630] ;  /* 0x00018c00ff007b82 */ /* 0x000e700000000800 */
[----:B------:R-:W2:Y:S01]  /*08f0*/  LDC.64 R18, c[0x0][0x620] ;  /* 0x00018800ff127b82 */ /* 0x000ea20000000a00 */
[----:B0-----:R-:W-:-:S04]  /*0900*/  ISETP.NE.U32.AND P0, PT, R14, RZ, PT ;  /* 0x000000ff0e00720c */ /* 0x001fc80003f05070 */
[----:B------:R-:W-:-:S13]  /*0910*/  ISETP.NE.AND.EX P0, PT, R15, RZ, PT, P0 ;  /* 0x000000ff0f00720c */ /* 0x000fda0003f05300 */
[----:B-12---:R-:W-:Y:S05]  /*0920*/  @!P0 BRA `(.L_x_6) ;  /* 0x0000000000288947 */ /* 0x006fea0003800000 */
[----:B------:R-:W0:Y:S02]  /*0930*/  LDC R5, c[0x0][0x634] ;  /* 0x00018d00ff057b82 */ /* 0x000e240000000800 */
[----:B0-----:R-:W-:-:S05]  /*0940*/  IADD3 R5, P0, R12, R5, RZ ;  /* 0x000000050c057210 */ /* 0x001fca0007f1e0ff */
[----:B------:R-:W-:-:S04]  /*0950*/  IMAD.X R13, RZ, RZ, R16, P0 ;  /* 0x000000ffff0d7224 */ /* 0x000fc800000e0610 */
[----:B------:R-:W-:-:S04]  /*0960*/  IMAD.WIDE.U32 R6, R13, R14, RZ ;  /* 0x0000000e0d067225 */ /* 0x000fc800078e00ff */
[----:B------:R-:W-:-:S04]  /*0970*/  IMAD.WIDE.U32 R8, P0, R5, R15, R6 ;  /* 0x0000000f05087225 */ /* 0x000fc80007800006 */
[----:B------:R-:W-:-:S04]  /*0980*/  IMAD.WIDE.U32 R6, R5, R14, RZ ;  /* 0x0000000e05067225 */ /* 0x000fc800078e00ff */
[----:B------:R-:W-:Y:S01]  /*0990*/  IMAD.X R11, RZ, RZ, RZ, P0 ;  /* 0x000000ffff0b7224 */ /* 0x000fe200000e06ff */
[----:B------:R-:W-:Y:S01]  /*09a0*/  IADD3 RZ, P0, R7, R8, RZ ;  /* 0x0000000807ff7210 */ /* 0x000fe20007f1e0ff */
[----:B------:R-:W-:-:S04]  /*09b0*/  IMAD.MOV.U32 R10, RZ, RZ, R9 ;  /* 0x000000ffff0a7224 */ /* 0x000fc800078e0009 */
[----:B------:R-:W-:-:S08]  /*09c0*/  IMAD.WIDE.U32.X R6, R13, R15, R10, P0 ;  /* 0x0000000f0d067225 */ /* 0x000fd000000e040a */
.L_x_6:
[-CC-:B------:R-:W-:Y:S01]  /*09d0*/  SHF.R.U64 R24, R6, R0.reuse, R7.reuse ;  /* 0x0000000006187219 */ /* 0x180fe20000001207 */
[----:B------:R-:W0:Y:S01]  /*09e0*/  LDC.64 R20, c[0x0][0x640] ;  /* 0x00019000ff147b82 */ /* 0x000e220000000a00 */
[----:B------:R-:W-:Y:S01]  /*09f0*/  SHF.R.U32.HI R3, RZ, R0, R7 ;  /* 0x00000000ff037219 */ /* 0x000fe20000011607 */
[----:B------:R-:W-:Y:S01]  /*0a00*/  ULDC UR4, c[0x0][0x150] ;  /* 0x0000540000047ab9 */ /* 0x000fe20000000800 */
[----:B------:R-:W-:Y:S01]  /*0a10*/  IADD3 R5, P0, RZ, -R24, RZ ;  /* 0x80000018ff057210 */ /* 0x000fe20007f1e0ff */
[----:B------:R-:W-:Y:S01]  /*0a20*/  IMAD.MOV.U32 R6, RZ, RZ, R12 ;  /* 0x000000ffff067224 */ /* 0x000fe200078e000c */
[----:B------:R-:W-:Y:S01]  /*0a30*/  I2FP.F32.U32 R0, R2 ;  /* 0x0000000200007245 */ /* 0x000fe20000201000 */
[----:B------:R-:W-:Y:S02]  /*0a40*/  IMAD.MOV.U32 R7, RZ, RZ, R16 ;  /* 0x000000ffff077224 */ /* 0x000fe400078e0010 */
[----:B------:R-:W1:Y:S01]  /*0a50*/  LDC R10, c[0x0][0x618] ;  /* 0x00018600ff0a7b82 */ /* 0x000e620000000800 */
[----:B------:R-:W-:-:S02]  /*0a60*/  IMAD.X R9, RZ, RZ, ~R3, P0 ;  /* 0x000000ffff097224 */ /* 0x000fc400000e0e03 */
[----:B------:R-:W-:Y:S01]  /*0a70*/  FMUL R0, R0, UR4 ;  /* 0x0000000400007c20 */ /* 0x000fe20008400000 */
[----:B------:R-:W-:Y:S01]  /*0a80*/  IMAD.WIDE.U32 R6, R5, R18, R6 ;  /* 0x0000001205067225 */ /* 0x000fe200078e0006 */
[----:B------:R-:W-:-:S03]  /*0a90*/  ULDC UR4, c[0x0][0x154] ;  /* 0x0000550000047ab9 */ /* 0x000fc60000000800 */
[----:B------:R-:W-:Y:S01]  /*0aa0*/  IMAD R8, R9, R18, RZ ;  /* 0x0000001209087224 */ /* 0x000fe200078e02ff */
[----:B------:R-:W2:Y:S01]  /*0ab0*/  LDC R3, c[0x0][0x144] ;  /* 0x00005100ff037b82 */ /* 0x000ea20000000800 */
[----:B------:R-:W3:Y:S01]  /*0ac0*/  F2I.U32.TRUNC.NTZ R0, R0 ;  /* 0x0000000000007305 */ /* 0x000ee2000020f000 */
[----:B------:R-:W-:Y:S02]  /*0ad0*/  IMAD.MOV.U32 R9, RZ, RZ, -0x1 ;  /* 0xffffffffff097424 */ /* 0x000fe400078e00ff */
[----:B------:R-:W-:-:S04]  /*0ae0*/  IMAD R5, R5, R19, R8 ;  /* 0x0000001305057224 */ /* 0x000fc800078e0208 */
[----:B------:R-:W4:Y:S01]  /*0af0*/  LDC R14, c[0x0][0x608] ;  /* 0x00018200ff0e7b82 */ /* 0x000f220000000800 */
[----:B------:R-:W-:Y:S01]  /*0b00*/  IMAD.IADD R7, R7, 0x1, R5 ;  /* 0x0000000107077824 */ /* 0x000fe200078e0205 */
[----:B0-----:R-:W-:Y:S02]  /*0b10*/  ISETP.NE.U32.AND P0, PT, R20, RZ, PT ;  /* 0x000000ff1400720c */ /* 0x001fe40003f05070 */
[----:B------:R-:W-:Y:S02]  /*0b20*/  I2FP.F32.U32 R5, R4 ;  /* 0x0000000400057245 */ /* 0x000fe40000201000 */
[----:B------:R-:W-:Y:S02]  /*0b30*/  ISETP.NE.AND.EX P0, PT, R21, RZ, PT, P0 ;  /* 0x000000ff1500720c */ /* 0x000fe40003f05300 */
[----:B------:R-:W0:Y:S01]  /*0b40*/  LDC R8, c[0x0][0x658] ;  /* 0x00019600ff087b82 */ /* 0x000e220000000800 */
[-CC-:B-1----:R-:W-:Y:S01]  /*0b50*/  SHF.R.U64 R12, R6, R10.reuse, R7.reuse ;  /* 0x0000000a060c7219 */ /* 0x182fe20000001207 */
[----:B---3--:R-:W-:Y:S01]  /*0b60*/  IMAD.MOV R6, RZ, RZ, -R0 ;  /* 0x000000ffff067224 */ /* 0x008fe200078e0a00 */
[----:B------:R-:W-:-:S05]  /*0b70*/  SHF.R.U32.HI R7, RZ, R10, R7 ;  /* 0x0000000aff077219 */ /* 0x000fca0000011607 */
[----:B------:R-:W1:Y:S01]  /*0b80*/  LDC R13, c[0x0][0x148] ;  /* 0x00005200ff0d7b82 */ /* 0x000e620000000800 */
[----:B--2---:R-:W-:Y:S02]  /*0b90*/  IMAD R0, R3, R6, R2 ;  /* 0x0000000603007224 */ /* 0x004fe400078e0202 */
[----:B------:R-:W-:-:S04]  /*0ba0*/  FMUL R3, R5, UR4 ;  /* 0x0000000405037c20 */ /* 0x000fc80008400000 */
[----:B------:R2:W3:Y:S01]  /*0bb0*/  F2I.U32.TRUNC.NTZ R11, R3 ;  /* 0x00000003000b7305 */ /* 0x0004e2000020f000 */
[----:B------:R-:W1:Y:S01]  /*0bc0*/  LDC R19, c[0x0][0x600] ;  /* 0x00018000ff137b82 */ /* 0x000e620000000800 */
[-CC-:B----4-:R-:W-:Y:S02]  /*0bd0*/  SHF.R.U64 R25, R12, R14.reuse, R7.reuse ;  /* 0x0000000e0c197219 */ /* 0x190fe40000001207 */
[----:B------:R-:W-:Y:S01]  /*0be0*/  SHF.R.U32.HI R5, RZ, R14, R7 ;  /* 0x0000000eff057219 */ /* 0x000fe20000011607 */
[----:B------:R-:W-:-:S04]  /*0bf0*/  IMAD.MOV.U32 R7, RZ, RZ, 0x1 ;  /* 0x00000001ff077424 */ /* 0x000fc800078e00ff */
[----:B------:R-:W4:Y:S01]  /*0c00*/  LDC R16, c[0x0][0x648] ;  /* 0x00019200ff107b82 */ /* 0x000f220000000800 */
[-C--:B0-----:R-:W-:Y:S02]  /*0c10*/  SHF.L.U32 R2, R9, R8.reuse, RZ ;  /* 0x0000000809027219 */ /* 0x081fe400000006ff */
[-CC-:B------:R-:W-:Y:S02]  /*0c20*/  SHF.R.U64 R14, R25, R8.reuse, R5.reuse ;  /* 0x00000008190e7219 */ /* 0x180fe40000001205 */
[----:B------:R-:W-:Y:S02]  /*0c30*/  SHF.R.U32.HI R15, RZ, R8, R5 ;  /* 0x00000008ff0f7219 */ /* 0x000fe40000011605 */
[----:B------:R-:W-:Y:S01]  /*0c40*/  LOP3.LUT R10, RZ, R2, RZ, 0x33, !PT ;  /* 0x00000002ff0a7212 */ /* 0x000fe200078e33ff */
[----:B------:R-:W0:Y:S01]  /*0c50*/  LDC R23, c[0x0][0x638] ;  /* 0x00018e00ff177b82 */ /* 0x000e220000000800 */
[----:B------:R-:W-:Y:S01]  /*0c60*/  SHF.L.U32 R5, R7, R8, RZ ;  /* 0x0000000807057219 */ /* 0x000fe200000006ff */
[----:B------:R-:W-:-:S02]  /*0c70*/  IMAD.MOV.U32 R2, RZ, RZ, R14 ;  /* 0x000000ffff027224 */ /* 0x000fc400078e000e */
[----:B--2---:R-:W-:-:S04]  /*0c80*/  IMAD.MOV.U32 R3, RZ, RZ, R15 ;  /* 0x000000ffff037224 */ /* 0x004fc800078e000f */
[----:B------:R-:W2:Y:S01]  /*0c90*/  LDC R18, c[0x0][0x610] ;  /* 0x00018400ff127b82 */ /* 0x000ea20000000800 */
[----:B---3--:R-:W-:Y:S05]  /*0ca0*/  @!P0 BRA `(.L_x_7) ;  /* 0x0000000000288947 */ /* 0x008fea0003800000 */
[----:B------:R-:W3:Y:S02]  /*0cb0*/  LDC R9, c[0x0][0x64c] ;  /* 0x00019300ff097b82 */ /* 0x000ee40000000800 */
[----:B---3--:R-:W-:-:S05]  /*0cc0*/  IADD3 R9, P0, R14, R9, RZ ;  /* 0x000000090e097210 */ /* 0x008fca0007f1e0ff */
        /* <DEDUP_REMOVED lines=8> */
.L_x_7:
[----:B------:R3:W-:Y:S01]  /*0d50*/  STL [R1+0x84], R24 ;  /* 0x0000841801007387 */ /* 0x0007e20000100800 */
[----:B----4-:R-:W-:Y:S01]  /*0d60*/  SHF.R.U64 R2, R2, R16, R3 ;  /* 0x0000001002027219 */ /* 0x010fe20000001203 */
[----:B-1----:R-:W-:Y:S01]  /*0d70*/  VIADD R3, R19, 0xffffffff ;  /* 0xffffffff13037836 */ /* 0x002fe20000000000 */
[----:B------:R-:W-:Y:S01]  /*0d80*/  LOP3.LUT R10, R25, R10, RZ, 0xc0, !PT ;  /* 0x0000000a190a7212 */ /* 0x000fe200078ec0ff */
[----:B------:R-:W-:Y:S02]  /*0d90*/  IMAD.MOV R11, RZ, RZ, -R11 ;  /* 0x000000ffff0b7224 */ /* 0x000fe400078e0a0b */
[----:B------:R-:W-:Y:S01]  /*0da0*/  IMAD.MOV R6, RZ, RZ, -R2 ;  /* 0x000000ffff067224 */ /* 0x000fe200078e0a02 */
[----:B------:R-:W-:Y:S01]  /*0db0*/  LOP3.LUT R3, R12, R3, RZ, 0xc0, !PT ;  /* 0x000000030c037212 */ /* 0x000fe200078ec0ff */
[----:B------:R-:W-:Y:S02]  /*0dc0*/  IMAD R5, R5, R2, R10 ;  /* 0x0000000205057224 */ /* 0x000fe400078e020a */
[----:B------:R-:W-:-:S02]  /*0dd0*/  @P3 IMAD R0, R13, R11, R4 ;  /* 0x0000000b0d003224 */ /* 0x000fc400078e0204 */
[----:B0-----:R-:W-:Y:S02]  /*0de0*/  IMAD R2, R6, R23, R14 ;  /* 0x0000001706027224 */ /* 0x001fe400078e020e */
[----:B--2---:R-:W-:Y:S02]  /*0df0*/  IMAD R18, R5, R18, R0 ;  /* 0x0000001205127224 */ /* 0x004fe400078e0200 */
[----:B------:R-:W-:Y:S02]  /*0e00*/  IMAD R3, R2, R19, R3 ;  /* 0x0000001302037224 */ /* 0x000fe400078e0203 */
[----:B------:R-:W-:-:S03]  /*0e10*/  IMAD.MOV.U32 R0, RZ, RZ, 0x1 ;  /* 0x00000001ff007424 */ /* 0x000fc600078e00ff */
[----:B------:R-:W-:Y:S02]  /*0e20*/  SEL R22, R3, R18, !P3 ;  /* 0x0000001203167207 */ /* 0x000fe40005800000 */
[----:B---3--:R-:W-:-:S07]  /*0e30*/  SEL R18, R18, R3, !P3 ;  /* 0x0000000312127207 */ /* 0x008fce0005800000 */
.L_x_5:
[----:B------:R-:W-:-:S08]  /*0e40*/  NOP ;  /* 0x0000000000007918 */ /* 0x000fd00000000000 */
[----:B------:R-:W0:Y:S02]  /*0e50*/  USETMAXREG.TRY_ALLOC.CTAPOOL UP0, 0xe8 ;  /* 0x000000e8000079c8 */ /* 0x000e240008000600 */
[----:B0-----:R-:W-:-:S13]  /*0e60*/  PLOP3.LUT P0, PT, PT, PT, UP0, 0x80, 0x0 ;  /* 0x000000000000781c */ /* 0x001fda0003f0f008 */
[----:B------:R-:W-:Y:S05]  /*0e70*/  @!P0 BRA `(.L_x_5) ;  /* 0xfffffffc00f08947 */ /* 0x000fea000383ffff */
[----:B------:R-:W-:Y:S01]  /*0e80*/  ULDC.64 UR4, c[0x0][0x598] ;  /* 0x0001660000047ab9 */ /* 0x000fe20000000a00 */
[----:B------:R-:W-:Y:S01]  /*0e90*/  ULDC.64 UR36, c[0x0][0x208] ;  /* 0x0000820000247ab9 */ /* 0x000fe20000000a00 */
[----:B------:R-:W-:-:S04]  /*0ea0*/  ISETP.NE.U32.AND P0, PT, RZ, UR4, PT ;  /* 0x00000004ff007c0c */ /* 0x000fc8000bf05070 */
[----:B------:R-:W-:-:S13]  /*0eb0*/  ISETP.NE.AND.EX P0, PT, RZ, UR5, PT, P0 ;  /* 0x00000005ff007c0c */ /* 0x000fda000bf05300 */
[----:B------:R-:W-:Y:S05]  /*0ec0*/  @!P0 BRA `(.L_x_8) ;  /* 0x00000000001c8947 */ /* 0x000fea0003800000 */
[----:B------:R-:W0:Y:S02]  /*0ed0*/  LDC.64 R2, c[0x0][0x598] ;  /* 0x00016600ff027b82 */ /* 0x000e240000000a00 */
[----:B0-----:R-:W2:Y:S02]  /*0ee0*/  LDG.E.64 R2, desc[UR36][R2.64] ;  /* 0x0000002402027981 */ /* 0x001ea4000c1e1b00 */
[----:B--2---:R-:W-:-:S04]  /*0ef0*/  ISETP.NE.U32.AND P0, PT, R2, RZ, PT ;  /* 0x000000ff0200720c */ /* 0x004fc80003f05070 */
[----:B------:R-:W-:-:S13]  /*0f00*/  ISETP.NE.AND.EX P0, PT, R3, RZ, PT, P0 ;  /* 0x000000ff0300720c */ /* 0x000fda0003f05300 */
[----:B------:R-:W-:Y:S05]  /*0f10*/  @!P0 BRA `(.L_x_8) ;  /* 0x0000000000088947 */ /* 0x000fea0003800000 */
[----:B------:R0:W5:Y:S01]  /*0f20*/  LD.E R2, desc[UR36][R2.64] ;  /* 0x0000002402027980 */ /* 0x000162000c101900 */
[----:B------:R-:W-:Y:S05]  /*0f30*/  BRA `(.L_x_9) ;  /* 0x0000000000247947 */ /* 0x000fea0003800000 */
.L_x_8:
[----:B------:R-:W-:Y:S02]  /*0f40*/  ULDC.64 UR4, c[0x0][0x588] ;  /* 0x0001620000047ab9 */ /* 0x000fe40000000a00 */
[----:B------:R-:W-:-:S04]  /*0f50*/  ISETP.NE.U32.AND P0, PT, RZ, UR4, PT ;  /* 0x00000004ff007c0c */ /* 0x000fc8000bf05070 */
[----:B------:R-:W-:-:S13]  /*0f60*/  ISETP.NE.AND.EX P0, PT, RZ, UR5, PT, P0 ;  /* 0x00000005ff007c0c */ /* 0x000fda000bf05300 */
[----:B------:R-:W-:Y:S05]  /*0f70*/  @!P0 BRA `(.L_x_10) ;  /* 0x00000000000c8947 */ /* 0x000fea0003800000 */
[----:B------:R-:W0:Y:S02]  /*0f80*/  LDC.64 R2, c[0x0][0x588] ;  /* 0x00016200ff027b82 */ /* 0x000e240000000a00 */
[----:B0-----:R1:W5:Y:S01]  /*0f90*/  LDG.E R2, desc[UR36][R2.64] ;  /* 0x0000002402027981 */ /* 0x001362000c1e1900 */
[----:B------:R-:W-:Y:S05]  /*0fa0*/  BRA `(.L_x_9) ;  /* 0x0000000000087947 */ /* 0x000fea0003800000 */
.L_x_10:
[----:B------:R-:W-:Y:S02]  /*0fb0*/  ULDC UR4, c[0x0][0x580] ;  /* 0x0001600000047ab9 */ /* 0x000fe40000000800 */
[----:B------:R-:W-:-:S07]  /*0fc0*/  IMAD.U32 R2, RZ, RZ, UR4 ;  /* 0x00000004ff027e24 */ /* 0x000fce000f8e00ff */
.L_x_9:
[----:B------:R-:W-:Y:S02]  /*0fd0*/  ULDC.64 UR4, c[0x0][0x5a0] ;  /* 0x0001680000047ab9 */ /* 0x000fe40000000a00 */
[----:B------:R-:W-:-:S04]  /*0fe0*/  ISETP.NE.U32.AND P0, PT, RZ, UR4, PT ;  /* 0x00000004ff007c0c */ /* 0x000fc8000bf05070 */
[----:B------:R-:W-:-:S13]  /*0ff0*/  ISETP.NE.AND.EX P0, PT, RZ, UR5, PT, P0 ;  /* 0x00000005ff007c0c */ /* 0x000fda000bf05300 */
[----:B------:R-:W-:Y:S05]  /*1000*/  @!P0 BRA `(.L_x_11) ;  /* 0x00000000001c8947 */ /* 0x000fea0003800000 */
[----:B------:R-:W2:Y:S02]  /*1010*/  LDC.64 R4, c[0x0][0x5a0] ;  /* 0x00016800ff047b82 */ /* 0x000ea40000000a00 */
[----:B--2---:R-:W2:Y:S02]  /*1020*/  LDG.E.64 R4, desc[UR36][R4.64] ;  /* 0x0000002404047981 */ /* 0x004ea4000c1e1b00 */
[----:B--2---:R-:W-:-:S04]  /*1030*/  ISETP.NE.U32.AND P0, PT, R4, RZ, PT ;  /* 0x000000ff0400720c */ /* 0x004fc80003f05070 */
[----:B------:R-:W-:-:S13]  /*1040*/  ISETP.NE.AND.EX P0, PT, R5, RZ, PT, P0 ;  /* 0x000000ff0500720c */ /* 0x000fda0003f05300 */
[----:B------:R-:W-:Y:S05]  /*1050*/  @!P0 BRA `(.L_x_11) ;  /* 0x0000000000088947 */ /* 0x000fea0003800000 */
[----:B------:R2:W5:Y:S01]  /*1060*/  LD.E R16, desc[UR36][R4.64] ;  /* 0x0000002404107980 */ /* 0x000562000c101900 */
[----:B------:R-:W-:Y:S05]  /*1070*/  BRA `(.L_x_12) ;  /* 0x0000000000247947 */ /* 0x000fea0003800000 */
.L_x_11:
[----:B------:R-:W-:Y:S02]  /*1080*/  ULDC.64 UR4, c[0x0][0x590] ;  /* 0x0001640000047ab9 */ /* 0x000fe40000000a00 */
[----:B------:R-:W-:-:S04]  /*1090*/  ISETP.NE.U32.AND P0, PT, RZ, UR4, PT ;  /* 0x00000004ff007c0c */ /* 0x000fc8000bf05070 */
[----:B------:R-:W-:-:S13]  /*10a0*/  ISETP.NE.AND.EX P0, PT, RZ, UR5, PT, P0 ;  /* 0x00000005ff007c0c */ /* 0x000fda000bf05300 */
[----:B------:R-:W-:Y:S05]  /*10b0*/  @!P0 BRA `(.L_x_13) ;  /* 0x00000000000c8947 */ /* 0x000fea0003800000 */
[----:B------:R-:W2:Y:S02]  /*10c0*/  LDC.64 R4, c[0x0][0x590] ;  /* 0x00016400ff047b82 */ /* 0x000ea40000000a00 */
[----:B--2---:R3:W5:Y:S01]  /*10d0*/  LDG.E R16, desc[UR36][R4.64] ;  /* 0x0000002404107981 */ /* 0x004762000c1e1900 */
[----:B------:R-:W-:Y:S05]  /*10e0*/  BRA `(.L_x_12) ;  /* 0x0000000000087947 */ /* 0x000fea0003800000 */
.L_x_13:
[----:B------:R-:W-:Y:S02]  /*10f0*/  ULDC UR4, c[0x0][0x584] ;  /* 0x0001610000047ab9 */ /* 0x000fe40000000800 */
[----:B------:R-:W-:-:S07]  /*1100*/  IMAD.U32 R16, RZ, RZ, UR4 ;  /* 0x00000004ff107e24 */ /* 0x000fce000f8e00ff */
.L_x_12:
[----:B------:R-:W-:-:S13]  /*1110*/  LOP3.LUT P0, RZ, R0, 0xff, RZ, 0xc0, !PT ;  /* 0x000000ff00ff7812 */ /* 0x000fda000780c0ff */
[----:B------:R-:W-:Y:S05]  /*1120*/  @!P0 EXIT ;  /* 0x000000000000894d */ /* 0x000fea0003800000 */
[----:B------:R-:W-:Y:S01]  /*1130*/  ULDC UR4, c[0x0][0x28c] ;  /* 0x0000a30000047ab9 */ /* 0x000fe20000000800 */
[----:B------:R-:W-:Y:S01]  /*1140*/  UMOV UR38, URZ ;  /* 0x0000003f00267c82 */ /* 0x000fe20008000000 */
[----:B------:R-:W-:Y:S01]  /*1150*/  UIADD3 UR4, UR4, 0xf, URZ ;  /* 0x0000000f04047890 */ /* 0x000fe2000fffe03f */
[----:B------:R-:W-:-:S03]  /*1160*/  UMOV UR39, URZ ;  /* 0x0000003f00277c82 */ /* 0x000fc60008000000 */
[----:B------:R-:W-:-:S04]  /*1170*/  USHF.R.S32.HI UR5, URZ, 0x1f, UR4 ;  /* 0x0000001f3f057899 */ /* 0x000fc80008011404 */
[----:B------:R-:W-:-:S04]  /*1180*/  ULEA.HI UR5, UR5, UR4, URZ, 0x4 ;  /* 0x0000000405057291 */ /* 0x000fc8000f8f203f */
[----:B------:R-:W-:-:S12]  /*1190*/  USHF.R.S32.HI UR40, URZ, 0x4, UR5 ;  /* 0x000000043f287899 */ /* 0x000fd80008011405 */
.L_x_477:
[----:B----4-:R-:W4:Y:S01]  /*11a0*/  S2R R0, SR_TID.X ;  /* 0x0000000000007919 */ /* 0x010f220000002100 */
[----:B0-----:R-:W0:Y:S01]  /*11b0*/  S2UR UR6, SR_CgaCtaId ;  /* 0x00000000000679c3 */ /* 0x001e220000008800 */
[----:B------:R-:W-:Y:S02]  /*11c0*/  UMOV UR41, 0x400 ;  /* 0x0000040000297882 */ /* 0x000fe40000000000 */
[----:B0-----:R-:W-:Y:S01]  /*11d0*/  ULEA UR41, UR6, UR41, 0x18 ;  /* 0x0000002906297291 */ /* 0x001fe2000f8ec03f */
[----:B----4-:R-:W-:-:S04]  /*11e0*/  LOP3.LUT R0, R0, 0x80, RZ, 0xc0, !PT ;  /* 0x0000008000007812 */ /* 0x010fc800078ec0ff */
[----:B------:R-:W-:-:S06]  /*11f0*/  SHF.R.U32.HI R0, RZ, 0x7, R0 ;  /* 0x00000007ff007819 */ /* 0x000fcc0000011600 */
[----:B------:R-:W0:Y:S02]  /*1200*/  SHFL.IDX PT, R0, R0, RZ, 0x1f ;  /* 0x00001fff00007589 */ /* 0x000e2400000e0000 */
[----:B0-----:R-:W-:-:S13]  /*1210*/  R2UR UR4, R0 ;  /* 0x00000000000472ca */ /* 0x001fda00000e0000 */
[----:B------:R-:W-:-:S04]  /*1220*/  ULEA.HI UR5, UR4, UR4, URZ, 0x1 ;  /* 0x0000000404057291 */ /* 0x000fc8000f8f083f */
[----:B------:R-:W-:-:S04]  /*1230*/  ULOP3.LUT UR5, UR5, 0x1ffffe, URZ, 0xc0, !UPT ;  /* 0x001ffffe05057892 */ /* 0x000fc8000f8ec03f */
[----:B------:R-:W-:-:S03]  /*1240*/  UIADD3 UR5, UR4, -UR5, URZ ;  /* 0x8000000504057290 */ /* 0x000fc6000fffe03f */
[----:B------:R-:W-:Y:S01]  /*1250*/  ULDC UR4, c[0x0][0x28c] ;  /* 0x0000a30000047ab9 */ /* 0x000fe20000000800 */
[----:B------:R-:W-:Y:S01]  /*1260*/  ULEA UR5, UR5, UR41, 0xb ;  /* 0x0000002905057291 */ /* 0x000fe2000f8e583f */
[----:B------:R-:W-:-:S03]  /*1270*/  ISETP.LT.AND P0, PT, RZ, UR4, PT ;  /* 0x00000004ff007c0c */ /* 0x000fc6000bf01270 */
[----:B------:R-:W-:-:S04]  /*1280*/  UIADD3 UR5, UR5, 0x200, URZ ;  /* 0x0000020005057890 */ /* 0x000fc8000fffe03f */
[----:B------:R-:W-:-:S04]  /*1290*/  USHF.R.U32.HI UR5, URZ, 0x4, UR5 ;  /* 0x000000043f057899 */ /* 0x000fc80008011605 */
[----:B------:R-:W-:Y:S02]  /*12a0*/  ULOP3.LUT UR42, UR5, 0x3fff, URZ, 0xc0, !UPT ;  /* 0x00003fff052a7892 */ /* 0x000fe4000f8ec03f */
[----:B-123--:R-:W-:Y:S10]  /*12b0*/  @P0 BRA `(.L_x_14) ;  /* 0x0000000000400947 */ /* 0x00eff40003800000 */
[----:B------:R-:W-:Y:S01]  /*12c0*/  MOV R0, 0x0 ;  /* 0x0000000000007802 */ /* 0x000fe20000000f00 */
[----:B------:R-:W-:Y:S01]  /*12d0*/  ULDC.64 UR4, c[0x4][0x68] ;  /* 0x01001a0000047ab9 */ /* 0x000fe20000000a00 */
[----:B------:R-:W-:Y:S01]  /*12e0*/  ULDC.64 UR6, c[0x4][0x8] ;  /* 0x0100020000067ab9 */ /* 0x000fe20000000a00 */
[----:B--23--:R-:W-:Y:S01]  /*12f0*/  IMAD.U32 R4, RZ, RZ, UR4 ;  /* 0x00000004ff047e24 */ /* 0x00cfe2000f8e00ff */
[----:B------:R0:W2:Y:S01]  /*1300*/  LDC.64 R14, c[0x4][R0] ;  /* 0x01000000000e7b82 */ /* 0x0000a20000000a00 */
[----:B------:R-:W-:Y:S01]  /*1310*/  IMAD.U32 R5, RZ, RZ, UR5 ;  /* 0x00000005ff057e24 */ /* 0x000fe2000f8e00ff */
[----:B------:R-:W-:Y:S01]  /*1320*/  ULDC.64 UR4, c[0x4][0x70] ;  /* 0x01001c0000047ab9 */ /* 0x000fe20000000a00 */
[----:B------:R-:W-:Y:S02]  /*1330*/  IMAD.U32 R10, RZ, RZ, UR6 ;  /* 0x00000006ff0a7e24 */ /* 0x000fe4000f8e00ff */
[----:B------:R-:W-:Y:S02]  /*1340*/  IMAD.U32 R6, RZ, RZ, UR4 ;  /* 0x00000004ff067e24 */ /* 0x000fe4000f8e00ff */
[----:B------:R-:W-:-:S02]  /*1350*/  IMAD.U32 R7, RZ, RZ, UR5 ;  /* 0x00000005ff077e24 */ /* 0x000fc4000f8e00ff */
[----:B------:R-:W-:Y:S02]  /*1360*/  IMAD.U32 R11, RZ, RZ, UR7 ;  /* 0x00000007ff0b7e24 */ /* 0x000fe4000f8e00ff */
[----:B------:R-:W-:Y:S02]  /*1370*/  IMAD.MOV.U32 R8, RZ, RZ, 0x1e1 ;  /* 0x000001e1ff087424 */ /* 0x000fe400078e00ff */
[----:B------:R-:W-:Y:S02]  /*1380*/  IMAD.MOV.U32 R12, RZ, RZ, 0x1 ;  /* 0x00000001ff0c7424 */ /* 0x000fe400078e00ff */
[----:B0-----:R-:W-:-:S07]  /*1390*/  IMAD.MOV.U32 R13, RZ, RZ, RZ ;  /* 0x000000ffff0d7224 */ /* 0x001fce00078e00ff */
[----:B------:R-:W-:-:S07]  /*13a0*/  LEPC R20, `(.L_x_14) ;  /* 0x000000001014794e */ /* 0x000fce0000000000 */
[----:B-12--5:R-:W-:Y:S05]  /*13b0*/  CALL.ABS.NOINC R14 ;  /* 0x000000000e007343 */ /* 0x026fea0003c00000 */
.L_x_14:
[----:B------:R-:W4:Y:S02]  /*13c0*/  LDL R19, [R1+0x80] ;  /* 0x0000800001137983 */ /* 0x000f240000100800 */
[----:B----4-:R-:W-:-:S04]  /*13d0*/  LOP3.LUT R0, R19, 0x1, RZ, 0xfc, !PT ;  /* 0x0000000113007812 */ /* 0x010fc800078efcff */
[----:B------:R-:W-:-:S13]  /*13e0*/  ISETP.NE.AND P0, PT, R0, 0x3, PT ;  /* 0x000000030000780c */ /* 0x000fda0003f05270 */
[----:B------:R-:W-:Y:S05]  /*13f0*/  @!P0 BRA `(.L_x_15) ;  /* 0x0000000000048947 */ /* 0x000fea0003800000 */
[----:B------:R-:W-:Y:S01]  /*1400*/  BPT.TRAP 0x1 ;  /* 0x000000040000795c */ /* 0x000fe20000300000 */
.L_x_15:
[----:B-1----:R-:W-:Y:S02]  /*1410*/  IMAD.U32 R3, RZ, RZ, UR39 ;  /* 0x00000027ff037e24 */ /* 0x002fe4000f8e00ff */
[----:B------:R-:W-:-:S03]  /*1420*/  IMAD.U32 R0, RZ, RZ, UR38 ;  /* 0x00000026ff007e24 */ /* 0x000fc6000f8e00ff */
[----:B------:R-:W-:Y:S02]  /*1430*/  LEA R3, R3, UR41, 0x3 ;  /* 0x0000002903037c11 */ /* 0x000fe4000f8e18ff */
[----:B------:R-:W-:-:S04]  /*1440*/  SHF.L.U32 R0, R0, 0x1f, RZ ;  /* 0x0000001f00007819 */ /* 0x000fc800000006ff */
[----:B------:R0:W1:Y:S01]  /*1450*/  SYNCS.PHASECHK.TRANS64.TRYWAIT P1, [R3+URZ], R0 ;  /* 0x00000000030075a7 */ /* 0x000062000802017f */
[----:B------:R-:W-:Y:S05]  /*1460*/  @!P0 BRA `(.L_x_16) ;  /* 0x0000000000048947 */ /* 0x000fea0003800000 */
[----:B------:R-:W-:Y:S01]  /*1470*/  BPT.TRAP 0x1 ;  /* 0x000000040000795c */ /* 0x000fe20000300000 */
.L_x_16:
[----:B-1----:R-:W-:Y:S05]  /*1480*/  @P1 BRA `(.L_x_17) ;  /* 0x0000000000081947 */ /* 0x002fea0003800000 */
[----:B------:R-:W1:Y:S02]  /*1490*/  SYNCS.PHASECHK.TRANS64.TRYWAIT P1, [R3+URZ], R0 ;  /* 0x00000000030075a7 */ /* 0x000e64000802017f */
[----:B-1----:R-:W-:Y:S05]  /*14a0*/  @!P1 BRA `(.L_x_18) ;  /* 0x0000011400e89947 */ /* 0x002fea0003800000 */
.L_x_17:
[----:B------:R-:W-:-:S04]  /*14b0*/  UISETP.LT.AND UP0, UPT, UR40, 0x1, UPT ;  /* 0x000000012800788c */ /* 0x000fc8000bf01270 */
[----:B------:R-:W-:-:S06]  /*14c0*/  USEL UR4, UR40, 0x1, UP0 ;  /* 0x0000000128047887 */ /* 0x000fcc0008000000 */
[----:B--23--:R-:W-:Y:S01]  /*14d0*/  IMAD.U32 R5, RZ, RZ, UR4 ;  /* 0x00000004ff057e24 */ /* 0x00cfe2000f8e00ff */
[----:B------:R-:W-:Y:S05]  /*14e0*/  WARPSYNC.ALL ;  /* 0x0000000000007948 */ /* 0x000fea0003800000 */
[----:B------:R-:W-:-:S04]  /*14f0*/  IADD3 R5, -R5, UR40, RZ ;  /* 0x0000002805057c10 */ /* 0x000fc8000fffe1ff */
[----:B------:R-:W-:Y:S01]  /*1500*/  ISETP.GE.AND P1, PT, R5, 0x1, PT ;  /* 0x000000010500780c */ /* 0x000fe20003f26270 */
[----:B------:R-:W-:Y:S01]  /*1510*/  UIADD3 UR4, UR41, 0x19a00, URZ ;  /* 0x00019a0029047890 */ /* 0x000fe2000fffe03f */
[----:B------:R-:W-:Y:S01]  /*1520*/  WARPGROUP.ARRIVE ;  /* 0x00000000000079c5 */ /* 0x000fe20000000000 */
[----:B------:R-:W-:Y:S02]  /*1530*/  ULOP3.LUT UR28, UR42, 0x10000, URZ, 0xfc, !UPT ;  /* 0x000100002a1c7892 */ /* 0x000fe4000f8efc3f */
[----:B------:R-:W-:Y:S02]  /*1540*/  USHF.R.U32.HI UR4, URZ, 0x4, UR4 ;  /* 0x000000043f047899 */ /* 0x000fe40008011604 */
[----:B------:R-:W-:Y:S02]  /*1550*/  UIMAD UR8, UR39, 0x180, UR28 ;  /* 0x00000180270878a4 */ /* 0x000fe4000f8e021c */
[----:B------:R-:W-:Y:S01]  /*1560*/  ULOP3.LUT UR4, UR4, 0x3fff, URZ, 0xc0, !UPT ;  /* 0x00003fff04047892 */ /* 0x000fe2000f8ec03f */
[----:B------:R-:W-:Y:S01]  /*1570*/  UMOV UR9, 0xc0000010 ;  /* 0xc000001000097882 */ /* 0x000fe20000000000 */
[----:B------:R-:W-:-:S02]  /*1580*/  UMOV UR11, 0xc0000010 ;  /* 0xc0000010000b7882 */ /* 0x000fc40000000000 */
[----:B------:R-:W-:Y:S01]  /*1590*/  ULOP3.LUT UR29, UR4, 0x10000, URZ, 0xfc, !UPT ;  /* 0x00010000041d7892 */ /* 0x000fe2000f8efc3f */
[----:B------:R-:W-:Y:S02]  /*15a0*/  UMOV UR5, UR9 ;  /* 0x0000000900057c82 */ /* 0x000fe40008000000 */
[----:B------:R-:W-:Y:S01]  /*15b0*/  UMOV UR4, UR8 ;  /* 0x0000000800047c82 */ /* 0x000fe20008000000 */
[----:B------:R-:W-:Y:S01]  /*15c0*/  UIMAD UR10, UR39, 0x1c0, UR29 ;  /* 0x000001c0270a78a4 */ /* 0x000fe2000f8e021d */
[----:B------:R-:W-:Y:S01]  /*15d0*/  UMOV UR7, 0xc0000010 ;  /* 0xc000001000077882 */ /* 0x000fe20000000000 */
[----:B------:R-:W-:Y:S02]  /*15e0*/  UMOV UR12, UR8 ;  /* 0x00000008000c7c82 */ /* 0x000fe40008000000 */
[----:B------:R-:W-:Y:S02]  /*15f0*/  UIADD3 UR6, UR10, 0x40, URZ ;  /* 0x000000400a067890 */ /* 0x000fe4000fffe03f */
[----:B------:R-:W-:Y:S01]  /*1600*/  UIADD3 UR14, UR10, 0x80, URZ ;  /* 0x000000800a0e7890 */ /* 0x000fe2000fffe03f */
[----:B------:R-:W-:-:S02]  /*1610*/  UMOV UR13, UR9 ;  /* 0x00000009000d7c82 */ /* 0x000fc40008000000 */
[----:B------:R-:W-:Y:S01]  /*1620*/  HGMMA.64x32x16.F32.BF16 R24, gdesc[UR8], RZ, !UPT, gsb0 ;  /* 0x00600000081879f0 */ /* 0x000fe2000c0018ff */
[----:B------:R-:W-:Y:S01]  /*1630*/  UMOV UR15, 0xc0000010 ;  /* 0xc0000010000f7882 */ /* 0x000fe20000000000 */
[----:B------:R-:W-:Y:S01]  /*1640*/  UIADD3 UR18, UR10, 0xc0, URZ ;  /* 0x000000c00a127890 */ /* 0x000fe2000fffe03f */
[----:B------:R-:W-:Y:S01]  /*1650*/  UMOV UR16, UR8 ;  /* 0x0000000800107c82 */ /* 0x000fe20008000000 */
[----:B------:R-:W-:Y:S01]  /*1660*/  UMOV UR17, UR9 ;  /* 0x0000000900117c82 */ /* 0x000fe20008000000 */
        /* <DEDUP_REMOVED lines=13> */
[----:B------:R-:W-:-:S02]  /*1740*/  WARPGROUP.DEPBAR.LE gsb0, 0x0 ;  /* 0x00008000000079c5 */ /* 0x000fc40000010000 */
[----:B------:R-:W-:Y:S01]  /*1750*/  WARPGROUP.ARRIVE ;  /* 0x00000000000079c5 */ /* 0x000fe20000000000 */
[----:B------:R-:W-:Y:S04]  /*1760*/  STL.64 [R1+0x40], R24 ;  /* 0x0000401801007387 */ /* 0x000fe80000100a00 */
[----:B------:R-:W-:Y:S01]  /*1770*/  STL.64 [R1+0x48], R26 ;  /* 0x0000481a01007387 */ /* 0x000fe20000100a00 */
[----:B------:R-:W-:Y:S01]  /*1780*/  HGMMA.64x32x16.F32.BF16 R200, gdesc[UR4], RZ, !UPT, gsb0 ;  /* 0x0060000004c879f0 */ /* 0x000fe2000c0018ff */
[----:B------:R-:W-:Y:S02]  /*1790*/  UIADD3 UR4, UR8, 0x100, URZ ;  /* 0x0000010008047890 */ /* 0x000fe4000fffe03f */
[----:B------:R-:W-:Y:S04]  /*17a0*/  STL.64 [R1+0x50], R28 ;  /* 0x0000501c01007387 */ /* 0x000fe80000100a00 */
[----:B------:R-:W-:Y:S04]  /*17b0*/  STL.64 [R1+0x58], R30 ;  /* 0x0000581e01007387 */ /* 0x000fe80000100a00 */
[----:B------:R-:W-:Y:S04]  /*17c0*/  STL.64 [R1+0x60], R32 ;  /* 0x0000602001007387 */ /* 0x000fe80000100a00 */
[----:B------:R-:W-:Y:S04]  /*17d0*/  STL.64 [R1+0x68], R34 ;  /* 0x0000682201007387 */ /* 0x000fe80000100a00 */
[----:B------:R-:W-:Y:S04]  /*17e0*/  STL.64 [R1+0x70], R36 ;  /* 0x0000702401007387 */ /* 0x000fe80000100a00 */
[----:B------:R2:W-:Y:S01]  /*17f0*/  STL.64 [R1+0x78], R38 ;  /* 0x0000782601007387 */ /* 0x0005e20000100a00 */
[----:B------:R-:W-:-:S02]  /*1800*/  WARPGROUP.DEPBAR.LE gsb0, 0x0 ;  /* 0x00008000000079c5 */ /* 0x000fc40000010000 */
[----:B------:R-:W-:Y:S01]  /*1810*/  WARPGROUP.ARRIVE ;  /* 0x00000000000079c5 */ /* 0x000fe20000000000 */
[----:B------:R-:W-:Y:S04]  /*1820*/  STL.64 [R1+0xa0], R214 ;  /* 0x0000a0d601007387 */ /* 0x000fe80000100a00 */
[----:B------:R3:W-:Y:S01]  /*1830*/  STL.64 [R1+0x98], R212 ;  /* 0x000098d401007387 */ /* 0x0007e20000100a00 */
[----:B------:R-:W-:Y:S03]  /*1840*/  HGMMA.64x32x16.F32.BF16 R168, gdesc[UR12], RZ, !UPT, gsb0 ;  /* 0x006000000ca879f0 */ /* 0x000fe6000c0018ff */
[----:B------:R-:W-:Y:S02]  /*1850*/  WARPGROUP.DEPBAR.LE gsb0, 0x0 ;  /* 0x00008000000079c5 */ /* 0x000fe40000010000 */
[----:B------:R-:W-:-:S06]  /*1860*/  WARPGROUP.ARRIVE ;  /* 0x00000000000079c5 */ /* 0x000fcc0000000000 */
        /* <DEDUP_REMOVED lines=9> */
[----:B------:R-:W-:Y:S01]  /*1900*/  HGMMA.64x32x16.F32.BF16 R40, gdesc[UR32], RZ, !UPT, gsb0 ;  /* 0x00600000202879f0 */ /* 0x000fe2000c0018ff */
[----:B------:R-:W-:Y:S01]  /*1910*/  UMOV UR32, UR4 ;  /* 0x0000000400207c82 */ /* 0x000fe20008000000 */
[----:B------:R-:W-:Y:S01]  /*1920*/  UMOV UR33, 0xc0000010 ;  /* 0xc000001000217882 */ /* 0x000fe20000000000 */
[----:B------:R-:W-:Y:S01]  /*1930*/  UMOV UR24, UR32 ;  /* 0x0000002000187c82 */ /* 0x000fe20008000000 */
        /* <DEDUP_REMOVED lines=11> */
[----:B------:R-:W-:-:S02]  /*19f0*/  WARPGROUP.DEPBAR.LE gsb0, 0x0 ;  /* 0x00008000000079c5 */ /* 0x000fc40000010000 */
[----:B--2---:R-:W-:-:S06]  /*1a00*/  WARPGROUP.ARRIVE ;  /* 0x00000000000079c5 */ /* 0x004fcc0000000000 */
        /* <DEDUP_REMOVED lines=17> */
[----:B---3--:R-:W-:-:S06]  /*1b20*/  WARPGROUP.ARRIVE ;  /* 0x00000000000079c5 */ /* 0x008fcc0000000000 */
[----:B------:R-:W-:Y:S03]  /*1b30*/  HGMMA.64x32x16.F32.BF16 R212, gdesc[UR8], RZ, !UPT, gsb0 ;  /* 0x0060000008d479f0 */ /* 0x000fe6000c0018ff */
[----:B------:R-:W-:Y:S02]  /*1b40*/  WARPGROUP.DEPBAR.LE gsb0, 0x0 ;  /* 0x00008000000079c5 */ /* 0x000fe40000010000 */
[----:B------:R-:W-:Y:S04]  /*1b50*/  STL.64 [R1], R212 ;  /* 0x000000d401007387 */ /* 0x000fe80000100a00 */
[----:B------:R2:W-:Y:S04]  /*1b60*/  STL.64 [R1+0x8], R214 ;  /* 0x000008d601007387 */ /* 0x0005e80000100a00 */
[----:B------:R3:W-:Y:S04]  /*1b70*/  STL.64 [R1+0x10], R216 ;  /* 0x000010d801007387 */ /* 0x0007e80000100a00 */
[----:B------:R3:W-:Y:S04]  /*1b80*/  STL.64 [R1+0x18], R218 ;  /* 0x000018da01007387 */ /* 0x0007e80000100a00 */
[----:B------:R3:W-:Y:S04]  /*1b90*/  STL.64 [R1+0x20], R220 ;  /* 0x000020dc01007387 */ /* 0x0007e80000100a00 */
[----:B------:R3:W-:Y:S04]  /*1ba0*/  STL.64 [R1+0x28], R222 ;  /* 0x000028de01007387 */ /* 0x0007e80000100a00 */
[----:B------:R3:W-:Y:S04]  /*1bb0*/  STL.64 [R1+0x30], R224 ;  /* 0x000030e001007387 */ /* 0x0007e80000100a00 */
[----:B------:R3:W-:Y:S04]  /*1bc0*/  STL.64 [R1+0x38], R226 ;  /* 0x000038e201007387 */ /* 0x0007e80000100a00 */
[----:B--2---:R3:W5:Y:S04]  /*1bd0*/  LDL.LU.64 R214, [R1+0xa0] ;  /* 0x0000a00001d67983 */ /* 0x0047680000300a00 */
[----:B------:R3:W5:Y:S01]  /*1be0*/  LDL.LU.64 R212, [R1+0x98] ;  /* 0x0000980001d47983 */ /* 0x0007620000300a00 */
[----:B------:R-:W-:Y:S05]  /*1bf0*/  @!P1 BRA `(.L_x_19) ;  /* 0x0000000800c09947 */ /* 0x000fea0003800000 */
[----:B------:R-:W-:Y:S01]  /*1c00*/  UIADD3 UR30, UR39, 0x1, URZ ;  /* 0x00000001271e7890 */ /* 0x000fe2000fffe03f */
[----:B------:R-:W-:Y:S01]  /*1c10*/  IMAD.MOV.U32 R4, RZ, RZ, R5 ;  /* 0x000000ffff047224 */ /* 0x000fe200078e0005 */
[----:B------:R-:W-:Y:S02]  /*1c20*/  UMOV UR31, UR39 ;  /* 0x00000027001f7c82 */ /* 0x000fe40008000000 */
[----:B------:R-:W-:-:S04]  /*1c30*/  UISETP.NE.AND UP0, UPT, UR30, 0x11, UPT ;  /* 0x000000111e00788c */ /* 0x000fc8000bf05270 */
[----:B------:R-:W-:Y:S02]  /*1c40*/  USEL UR4, URZ, 0x1, UP0 ;  /* 0x000000013f047887 */ /* 0x000fe40008000000 */
[----:B------:R-:W-:Y:S02]  /*1c50*/  USEL UR30, UR30, URZ, UP0 ;  /* 0x0000003f1e1e7287 */ /* 0x000fe40008000000 */
[----:B------:R-:W-:-:S06]  /*1c60*/  ULOP3.LUT UR4, UR38, UR4, URZ, 0x3c, !UPT ;  /* 0x0000000426047292 */ /* 0x000fcc000f8e3c3f */
[----:B01----:R-:W-:-:S07]  /*1c70*/  IMAD.U32 R3, RZ, RZ, UR4 ;  /* 0x00000004ff037e24 */ /* 0x003fce000f8e00ff */
.L_x_26:
[----:B------:R-:W-:Y:S05]  /*1c80*/  @!P0 BRA `(.L_x_20) ;  /* 0x0000000000048947 */ /* 0x000fea0003800000 */
[----:B------:R-:W-:Y:S01]  /*1c90*/  BPT.TRAP 0x1 ;  /* 0x000000040000795c */ /* 0x000fe20000300000 */
.L_x_20:
[----:B------:R-:W-:Y:S01]  /*1ca0*/  ULEA UR4, UR30, UR41, 0x3 ;  /* 0x000000291e047291 */ /* 0x000fe2000f8e183f */
[----:B------:R-:W-:-:S08]  /*1cb0*/  SHF.L.U32 R0, R3, 0x1f, RZ ;  /* 0x0000001f03007819 */ /* 0x000fd000000006ff */
[----:B------:R0:W1:Y:S01]  /*1cc0*/  SYNCS.PHASECHK.TRANS64.TRYWAIT P1, [UR4], R0 ;  /* 0x00000000ff0075a7 */ /* 0x0000620008020144 */
[----:B------:R-:W-:Y:S05]  /*1cd0*/  @!P0 BRA `(.L_x_21) ;  /* 0x0000000000048947 */ /* 0x000fea0003800000 */
[----:B------:R-:W-:Y:S01]  /*1ce0*/  BPT.TRAP 0x1 ;  /* 0x000000040000795c */ /* 0x000fe20000300000 */
.L_x_21:
[----:B-1----:R-:W-:Y:S05]  /*1cf0*/  @P1 BRA `(.L_x_22) ;  /* 0x0000000000081947 */ /* 0x002fea0003800000 */
[----:B------:R-:W1:Y:S02]  /*1d00*/  SYNCS.PHASECHK.TRANS64.TRYWAIT P1, [UR4], R0 ;  /* 0x00000000ff0075a7 */ /* 0x000e640008020144 */
[----:B-1----:R-:W-:Y:S05]  /*1d10*/  @!P1 BRA `(.L_x_23) ;  /* 0x0000010c00e09947 */ /* 0x002fea0003800000 */
.L_x_22:
[----:B------:R-:W-:Y:S04]  /*1d20*/  STL.64 [R1+0xe0], R198 ;  /* 0x0000e0c601007387 */ /* 0x000fe80000100a00 */
[----:B------:R-:W-:Y:S04]  /*1d30*/  STL.64 [R1+0xd8], R196 ;  /* 0x0000d8c401007387 */ /* 0x000fe80000100a00 */
[----:B------:R-:W-:Y:S04]  /*1d40*/  STL.64 [R1+0xd0], R194 ;  /* 0x0000d0c201007387 */ /* 0x000fe80000100a00 */
[----:B------:R-:W-:Y:S04]  /*1d50*/  STL.64 [R1+0xc8], R192 ;  /* 0x0000c8c001007387 */ /* 0x000fe80000100a00 */
[----:B------:R-:W-:Y:S04]  /*1d60*/  STL.64 [R1+0xc0], R190 ;  /* 0x0000c0be01007387 */ /* 0x000fe80000100a00 */
[----:B------:R-:W-:Y:S04]  /*1d70*/  STL.64 [R1+0xb8], R188 ;  /* 0x0000b8bc01007387 */ /* 0x000fe80000100a00 */
[----:B------:R-:W-:Y:S04]  /*1d80*/  STL.64 [R1+0xb0], R186 ;  /* 0x0000b0ba01007387 */ /* 0x000fe80000100a00 */
[----:B------:R2:W-:Y:S04]  /*1d90*/  STL.64 [R1+0xa8], R184 ;  /* 0x0000a8b801007387 */ /* 0x0005e80000100a00 */
[----:B--2---:R-:W2:Y:S04]  /*1da0*/  LDL.LU.64 R184, [R1+0x40] ;  /* 0x0000400001b87983 */ /* 0x004ea80000300a00 */
[----:B------:R-:W2:Y:S04]  /*1db0*/  LDL.LU.64 R186, [R1+0x48] ;  /* 0x0000480001ba7983 */ /* 0x000ea80000300a00 */
[----:B------:R-:W2:Y:S04]  /*1dc0*/  LDL.LU.64 R188, [R1+0x50] ;  /* 0x0000500001bc7983 */ /* 0x000ea80000300a00 */
[----:B------:R-:W2:Y:S04]  /*1dd0*/  LDL.LU.64 R190, [R1+0x58] ;  /* 0x0000580001be7983 */ /* 0x000ea80000300a00 */
[----:B------:R-:W2:Y:S04]  /*1de0*/  LDL.LU.64 R192, [R1+0x60] ;  /* 0x0000600001c07983 */ /* 0x000ea80000300a00 */
[----:B------:R-:W2:Y:S04]  /*1df0*/  LDL.LU.64 R194, [R1+0x68] ;  /* 0x0000680001c27983 */ /* 0x000ea80000300a00 */
[----:B------:R-:W2:Y:S04]  /*1e00*/  LDL.LU.64 R196, [R1+0x70] ;  /* 0x0000700001c47983 */ /* 0x000ea80000300a00 */
[----:B------:R-:W2:Y:S01]  /*1e10*/  LDL.LU.64 R198, [R1+0x78] ;  /* 0x0000780001c67983 */ /* 0x000ea20000300a00 */
[----:B------:R-:W-:-:S02]  /*1e20*/  UIMAD UR4, UR30, 0x180, UR28 ;  /* 0x000001801e0478a4 */ /* 0x000fc4000f8e021c */
[----:B------:R-:W-:Y:S01]  /*1e30*/  UIMAD UR6, UR30, 0x1c0, UR29 ;  /* 0x000001c01e0678a4 */ /* 0x000fe2000f8e021d */
[----:B------:R-:W-:Y:S01]  /*1e40*/  UMOV UR5, 0xc0000010 ;  /* 0xc000001000057882 */ /* 0x000fe20000000000 */
[----:B------:R-:W-:Y:S02]  /*1e50*/  UMOV UR7, 0xc0000010 ;  /* 0xc000001000077882 */ /* 0x000fe40000000000 */
        /* <DEDUP_REMOVED lines=16> */
[----:B--2---:R-:W-:-:S06]  /*1f60*/  WARPGROUP.ARRIVE ;  /* 0x00000000000079c5 */ /* 0x004fcc0000000000 */
[----:B------:R-:W-:Y:S03]  /*1f70*/  HGMMA.64x32x16.F32.BF16 R184, gdesc[UR4], R184, gsb0 ;  /* 0x0060000004b879f0 */ /* 0x000fe600080018b8 */
[----:B------:R-:W-:Y:S02]  /*1f80*/  WARPGROUP.DEPBAR.LE gsb0, 0x0 ;  /* 0x00008000000079c5 */ /* 0x000fe40000010000 */
[----:B-----5:R-:W-:Y:S01]  /*1f90*/  WARPGROUP.ARRIVE ;  /* 0x00000000000079c5 */ /* 0x020fe20000000000 */
[----:B------:R-:W-:Y:S01]  /*1fa0*/  UIADD3 UR26, UR6, 0x140, URZ ;  /* 0x00000140061a7890 */ /* 0x000fe2000fffe03f */
[----:B------:R-:W-:Y:S04]  /*1fb0*/  STL.64 [R1+0x40], R184 ;  /* 0x000040b801007387 */ /* 0x000fe80000100a00 */
[----:B------:R-:W-:Y:S01]  /*1fc0*/  HGMMA.64x32x16.F32.BF16 R200, gdesc[UR8], R200, gsb0 ;  /* 0x0060000008c879f0 */ /* 0x000fe200080018c8 */
[----:B------:R-:W-:Y:S01]  /*1fd0*/  UMOV UR24, UR4 ;  /* 0x0000000400187c82 */ /* 0x000fe20008000000 */
[----:B------:R-:W-:Y:S01]  /*1fe0*/  UMOV UR25, UR5 ;  /* 0x0000000500197c82 */ /* 0x000fe20008000000 */
[----:B------:R-:W-:Y:S01]  /*1ff0*/  UMOV UR27, 0xc0000010 ;  /* 0xc0000010001b7882 */ /* 0x000fe20000000000 */
[----:B------:R-:W-:Y:S01]  /*2000*/  UIADD3 UR34, UR6, 0x180, URZ ;  /* 0x0000018006227890 */ /* 0x000fe2000fffe03f */
[----:B------:R-:W-:Y:S01]  /*2010*/  STL.64 [R1+0x48], R186 ;  /* 0x000048ba01007387 */ /* 0x000fe20000100a00 */
[----:B------:R-:W-:Y:S01]  /*2020*/  UMOV UR32, UR4 ;  /* 0x0000000400207c82 */ /* 0x000fe20008000000 */
[----:B------:R-:W-:Y:S01]  /*2030*/  UMOV UR33, UR5 ;  /* 0x0000000500217c82 */ /* 0x000fe20008000000 */
[----:B------:R-:W-:Y:S01]  /*2040*/  UMOV UR35, 0xc0000010 ;  /* 0xc000001000237882 */ /* 0x000fe20000000000 */
[----:B------:R-:W-:Y:S01]  /*2050*/  UIADD3 UR8, UR4, 0x100, URZ ;  /* 0x0000010004087890 */ /* 0x000fe2000fffe03f */
        /* <DEDUP_REMOVED lines=10> */
[----:B------:R-:W2:Y:S01]  /*2100*/  LDL.LU.64 R190, [R1+0xc0] ;  /* 0x0000c00001be7983 */ /* 0x000ea20000300a00 */
[----:B------:R-:W-:-:S02]  /*2110*/  WARPGROUP.DEPBAR.LE gsb0, 0x0 ;  /* 0x00008000000079c5 */ /* 0x000fc40000010000 */
[----:B------:R-:W-:Y:S01]  /*2120*/  WARPGROUP.ARRIVE ;  /* 0x00000000000079c5 */ /* 0x000fe20000000000 */
[----:B------:R-:W2:Y:S04]  /*2130*/  LDL.LU.64 R188, [R1+0xb8] ;  /* 0x0000b80001bc7983 */ /* 0x000ea80000300a00 */
[----:B------:R-:W2:Y:S01]  /*2140*/  LDL.LU.64 R186, [R1+0xb0] ;  /* 0x0000b00001ba7983 */ /* 0x000ea20000300a00 */
[----:B------:R-:W-:Y:S03]  /*2150*/  HGMMA.64x32x16.F32.BF16 R168, gdesc[UR12], R168, gsb0 ;  /* 0x006000000ca879f0 */ /* 0x000fe600080018a8 */
[----:B------:R-:W2:Y:S04]  /*2160*/  LDL.LU.64 R184, [R1+0xa8] ;  /* 0x0000a80001b87983 */ /* 0x000ea80000300a00 */
[----:B------:R-:W-:Y:S04]  /*2170*/  STL.64 [R1+0xa0], R214 ;  /* 0x0000a0d601007387 */ /* 0x000fe80000100a00 */
[----:B------:R4:W-:Y:S04]  /*2180*/  STL.64 [R1+0x98], R212 ;  /* 0x000098d401007387 */ /* 0x0009e80000100a00 */
[----:B----4-:R-:W4:Y:S04]  /*2190*/  LDL.LU.64 R212, [R1] ;  /* 0x0000000001d47983 */ /* 0x010f280000300a00 */
[----:B------:R-:W4:Y:S04]  /*21a0*/  LDL.LU.64 R214, [R1+0x8] ;  /* 0x0000080001d67983 */ /* 0x000f280000300a00 */
[----:B---3--:R-:W4:Y:S04]  /*21b0*/  LDL.LU.64 R216, [R1+0x10] ;  /* 0x0000100001d87983 */ /* 0x008f280000300a00 */
[----:B------:R-:W4:Y:S04]  /*21c0*/  LDL.LU.64 R218, [R1+0x18] ;  /* 0x0000180001da7983 */ /* 0x000f280000300a00 */
[----:B------:R-:W4:Y:S04]  /*21d0*/  LDL.LU.64 R220, [R1+0x20] ;  /* 0x0000200001dc7983 */ /* 0x000f280000300a00 */
[----:B------:R-:W4:Y:S04]  /*21e0*/  LDL.LU.64 R222, [R1+0x28] ;  /* 0x0000280001de7983 */ /* 0x000f280000300a00 */
[----:B------:R-:W4:Y:S04]  /*21f0*/  LDL.LU.64 R224, [R1+0x30] ;  /* 0x0000300001e07983 */ /* 0x000f280000300a00 */
[----:B------:R-:W4:Y:S01]  /*2200*/  LDL.LU.64 R226, [R1+0x38] ;  /* 0x0000380001e27983 */ /* 0x000f220000300a00 */
[----:B------:R-:W-:-:S02]  /*2210*/  WARPGROUP.DEPBAR.LE gsb0, 0x0 ;  /* 0x00008000000079c5 */ /* 0x000fc40000010000 */
[----:B------:R-:W-:-:S06]  /*2220*/  WARPGROUP.ARRIVE ;  /* 0x00000000000079c5 */ /* 0x000fcc0000000000 */
[----:B------:R-:W-:Y:S03]  /*2230*/  HGMMA.64x32x16.F32.BF16 R136, gdesc[UR16], R136, gsb0 ;  /* 0x00600000108879f0 */ /* 0x000fe60008001888 */
[----:B------:R-:W-:Y:S02]  /*2240*/  WARPGROUP.DEPBAR.LE gsb0, 0x0 ;  /* 0x00008000000079c5 */ /* 0x000fe40000010000 */
[----:B------:R-:W-:-:S06]  /*2250*/  WARPGROUP.ARRIVE ;  /* 0x00000000000079c5 */ /* 0x000fcc0000000000 */
[----:B------:R-:W-:Y:S03]  /*2260*/  HGMMA.64x32x16.F32.BF16 R104, gdesc[UR20], R104, gsb0 ;  /* 0x00600000146879f0 */ /* 0x000fe60008001868 */
[----:B------:R-:W-:Y:S02]  /*2270*/  WARPGROUP.DEPBAR.LE gsb0, 0x0 ;  /* 0x00008000000079c5 */ /* 0x000fe40000010000 */
[----:B------:R-:W-:-:S06]  /*2280*/  WARPGROUP.ARRIVE ;  /* 0x00000000000079c5 */ /* 0x000fcc0000000000 */
[----:B------:R-:W-:Y:S03]  /*2290*/  HGMMA.64x32x16.F32.BF16 R72, gdesc[UR24], R72, gsb0 ;  /* 0x00600000184879f0 */ /* 0x000fe60008001848 */
[----:B------:R-:W-:Y:S02]  /*22a0*/  WARPGROUP.DEPBAR.LE gsb0, 0x0 ;  /* 0x00008000000079c5 */ /* 0x000fe40000010000 */
[----:B------:R-:W-:-:S06]  /*22b0*/  WARPGROUP.ARRIVE ;  /* 0x00000000000079c5 */ /* 0x000fcc0000000000 */
[----:B------:R-:W-:Y:S01]  /*22c0*/  HGMMA.64x32x16.F32.BF16 R40, gdesc[UR32], R40, gsb0 ;  /* 0x00600000202879f0 */ /* 0x000fe20008001828 */
        /* <DEDUP_REMOVED lines=30> */
[----:B--2---:R-:W-:-:S06]  /*24b0*/  WARPGROUP.ARRIVE ;  /* 0x00000000000079c5 */ /* 0x004fcc0000000000 */
[----:B------:R-:W-:Y:S03]  /*24c0*/  HGMMA.64x32x16.F32.BF16 R184, gdesc[UR8], R184, gsb0 ;  /* 0x0060000008b879f0 */ /* 0x000fe600080018b8 */
[----:B------:R-:W-:Y:S02]  /*24d0*/  WARPGROUP.DEPBAR.LE gsb0, 0x0 ;  /* 0x00008000000079c5 */ /* 0x000fe40000010000 */
[----:B----4-:R-:W-:-:S06]  /*24e0*/  WARPGROUP.ARRIVE ;  /* 0x00000000000079c5 */ /* 0x010fcc0000000000 */
[----:B------:R-:W-:Y:S03]  /*24f0*/  HGMMA.64x32x16.F32.BF16 R212, gdesc[UR4], R212, gsb0 ;  /* 0x0060000004d479f0 */ /* 0x000fe600080018d4 */
        /* <DEDUP_REMOVED lines=12> */
[----:B------:R-:W-:Y:S01]  /*25c0*/  BPT.TRAP 0x1 ;  /* 0x000000040000795c */ /* 0x000fe20000300000 */
.L_x_24:
[----:B01----:R-:W2:Y:S01]  /*25d0*/  LDL R0, [R1+0x80] ;  /* 0x0000800001007983 */ /* 0x003ea20000100800 */
[----:B------:R-:W-:-:S04]  /*25e0*/  ULEA UR4, UR31, UR41, 0x3 ;  /* 0x000000291f047291 */ /* 0x000fc8000f8e183f */
[----:B------:R-:W-:-:S04]  /*25f0*/  UIADD3 UR4, UR4, 0x88, URZ ;  /* 0x0000008804047890 */ /* 0x000fc8000fffe03f */
[----:B------:R-:W-:-:S09]  /*2600*/  UPRMT UR4, URZ, 0x654, UR4 ;  /* 0x000006543f047896 */ /* 0x000fd20008000004 */
[----:B------:R-:W-:Y:S01]  /*2610*/  SYNCS.ARRIVE.TRANS64.RED.A1T0 RZ, [UR4], RZ ;  /* 0x000000ffffff79a7 */ /* 0x000fe20008100404 */
[----:B--2---:R-:W-:-:S13]  /*2620*/  ISETP.GT.U32.AND P1, PT, R0, 0x1, PT ;  /* 0x000000010000780c */ /* 0x004fda0003f24070 */
[----:B------:R-:W-:Y:S05]  /*2630*/  @P1 BRA `(.L_x_25) ;  /* 0x0000000000041947 */ /* 0x000fea0003800000 */
[----:B------:R-:W-:Y:S01]  /*2640*/  BPT.TRAP 0x1 ;  /* 0x000000040000795c */ /* 0x000fe20000300000 */
.L_x_25:
[----:B------:R-:W-:Y:S01]  /*2650*/  UIADD3 UR30, UR30, 0x1, URZ ;  /* 0x000000011e1e7890 */ /* 0x000fe2000fffe03f */
[C---:B------:R-:W-:Y:S01]  /*2660*/  ISETP.GT.AND P1, PT, R4.reuse, 0x1, PT ;  /* 0x000000010400780c */ /* 0x040fe20003f24270 */
[----:B------:R-:W-:Y:S01]  /*2670*/  UIADD3 UR31, UR31, 0x1, URZ ;  /* 0x000000011f1f7890 */ /* 0x000fe2000fffe03f */
[----:B------:R-:W-:Y:S01]  /*2680*/  VIADD R4, R4, 0xffffffff ;  /* 0xffffffff04047836 */ /* 0x000fe20000000000 */
[----:B------:R-:W-:Y:S02]  /*2690*/  UISETP.NE.AND UP0, UPT, UR30, 0x11, UPT ;  /* 0x000000111e00788c */ /* 0x000fe4000bf05270 */
[----:B------:R-:W-:Y:S02]  /*26a0*/  UISETP.NE.AND UP1, UPT, UR31, 0x11, UPT ;  /* 0x000000111f00788c */ /* 0x000fe4000bf25270 */
[----:B------:R-:W-:Y:S02]  /*26b0*/  USEL UR4, URZ, 0x1, UP0 ;  /* 0x000000013f047887 */ /* 0x000fe40008000000 */
[----:B------:R-:W-:-:S02]  /*26c0*/  USEL UR30, UR30, URZ, UP0 ;  /* 0x0000003f1e1e7287 */ /* 0x000fc40008000000 */
[----:B------:R-:W-:Y:S02]  /*26d0*/  USEL UR31, UR31, URZ, UP1 ;  /* 0x0000003f1f1f7287 */ /* 0x000fe40008800000 */
[----:B------:R-:W-:Y:S01]  /*26e0*/  LOP3.LUT R3, R3, UR4, RZ, 0x3c, !PT ;  /* 0x0000000403037c12 */ /* 0x000fe2000f8e3cff */
[----:B------:R-:W-:Y:S09]  /*26f0*/  @P1 BRA `(.L_x_26) ;  /* 0xfffffff400601947 */ /* 0x000ff2000383ffff */
.L_x_19:
[----:B01----:R-:W0:Y:S02]  /*2700*/  LDC R0, c[0x0][0x28c] ;  /* 0x0000a300ff007b82 */ /* 0x003e240000000800 */
[----:B0-----:R-:W-:-:S13]  /*2710*/  ISETP.GE.AND P1, PT, R0, 0x1, PT ;  /* 0x000000010000780c */ /* 0x001fda0003f26270 */
[----:B------:R-:W-:Y:S05]  /*2720*/  @!P1 BRA `(.L_x_27) ;  /* 0x0000000000389947 */ /* 0x000fea0003800000 */
[----:B------:R-:W-:Y:S05]  /*2730*/  @!P0 BRA `(.L_x_28) ;  /* 0x0000000000048947 */ /* 0x000fea0003800000 */
[----:B------:R-:W-:Y:S01]  /*2740*/  BPT.TRAP 0x1 ;  /* 0x000000040000795c */ /* 0x000fe20000300000 */
.L_x_28:
[----:B------:R-:W2:Y:S01]  /*2750*/  LDL R3, [R1+0x80] ;  /* 0x0000800001037983 */ /* 0x000ea20000100800 */
[----:B------:R-:W-:-:S04]  /*2760*/  VIADD R0, R5, UR39 ;  /* 0x0000002705007c36 */ /* 0x000fc80008000000 */
[----:B------:R-:W-:-:S05]  /*2770*/  IMAD.WIDE.U32 R4, R0, -0xf0f0f0f, RZ ;  /* 0xf0f0f0f100047825 */ /* 0x000fca00078e00ff */
[----:B------:R-:W-:-:S05]  /*2780*/  SHF.R.U32.HI R4, RZ, 0x4, R5 ;  /* 0x00000004ff047819 */ /* 0x000fca0000011605 */
[----:B------:R-:W-:-:S05]  /*2790*/  IMAD R0, R4, -0x11, R0 ;  /* 0xffffffef04007824 */ /* 0x000fca00078e0200 */
[----:B------:R-:W-:-:S05]  /*27a0*/  LEA R0, R0, UR41, 0x3 ;  /* 0x0000002900007c11 */ /* 0x000fca000f8e18ff */
[----:B------:R-:W-:-:S05]  /*27b0*/  VIADD R0, R0, 0x88 ;  /* 0x0000008800007836 */ /* 0x000fca0000000000 */
[----:B------:R-:W-:-:S04]  /*27c0*/  PRMT R0, RZ, 0x654, R0 ;  /* 0x00000654ff007816 */ /* 0x000fc80000000000 */
[----:B------:R0:W-:Y:S01]  /*27d0*/  SYNCS.ARRIVE.TRANS64.RED.A1T0 RZ, [R0+URZ], RZ ;  /* 0x000000ff00ff79a7 */ /* 0x0001e2000810043f */
[----:B--2---:R-:W-:-:S13]  /*27e0*/  ISETP.GT.U32.AND P0, PT, R3, 0x1, PT ;  /* 0x000000010300780c */ /* 0x004fda0003f04070 */
[----:B0-----:R-:W-:Y:S05]  /*27f0*/  @P0 BRA `(.L_x_27) ;  /* 0x0000000000040947 */ /* 0x001fea0003800000 */
[----:B------:R-:W-:Y:S01]  /*2800*/  BPT.TRAP 0x1 ;  /* 0x000000040000795c */ /* 0x000fe20000300000 */
.L_x_27:
[----:B---3--:R-:W2:Y:S01]  /*2810*/  LDL R227, [R1+0x84] ;  /* 0x0000840001e37983 */ /* 0x008ea20000100800 */
[----:B------:R-:W0:Y:S01]  /*2820*/  LDC R5, c[0x0][0x288] ;  /* 0x0000a200ff057b82 */ /* 0x000e220000000800 */
[----:B------:R-:W1:Y:S01]  /*2830*/  S2R R0, SR_TID.X ;  /* 0x0000000000007919 */ /* 0x000e620000002100 */
[----:B------:R-:W3:Y:S01]  /*2840*/  S2R R6, SR_TID.X ;  /* 0x0000000000067919 */ /* 0x000ee20000002100 */
[----:B------:R-:W-:Y:S01]  /*2850*/  IMAD R22, R22, 0xe0, RZ ;  /* 0x000000e016167824 */ /* 0x000fe200078e02ff */
[----:B------:R-:W-:Y:S01]  /*2860*/  ULDC UR4, c[0x0][0x284] ;  /* 0x0000a10000047ab9 */ /* 0x000fe20000000800 */
[----:B------:R-:W-:Y:S01]  /*2870*/  ULDC.64 UR8, c[0x0][0x5d0] ;  /* 0x0001740000087ab9 */ /* 0x000fe20000000a00 */
[----:B-1----:R-:W-:-:S04]  /*2880*/  SHF.R.U32.HI R3, RZ, 0x7, R0 ;  /* 0x00000007ff037819 */ /* 0x002fc80000011600 */
[----:B------:R-:W-:Y:S02]  /*2890*/  LOP3.LUT R3, R3, 0x1, RZ, 0xc0, !PT ;  /* 0x0000000103037812 */ /* 0x000fe400078ec0ff */
[----:B---3--:R-:W-:Y:S02]  /*28a0*/  SHF.R.U32.HI R0, RZ, 0x2, R6 ;  /* 0x00000002ff007819 */ /* 0x008fe40000011606 */
[----:B------:R-:W-:Y:S01]  /*28b0*/  LOP3.LUT R21, R6, 0x60, RZ, 0xc0, !PT ;  /* 0x0000006006157812 */ /* 0x000fe200078ec0ff */
[----:B------:R-:W-:Y:S01]  /*28c0*/  IMAD.SHL.U32 R20, R3, 0x40, RZ ;  /* 0x0000004003147824 */ /* 0x000fe200078e00ff */
[----:B------:R-:W-:Y:S02]  /*28d0*/  LOP3.LUT R0, R0, 0x7, RZ, 0xc0, !PT ;  /* 0x0000000700007812 */ /* 0x000fe400078ec0ff */
[----:B------:R-:W-:Y:S02]  /*28e0*/  SHF.R.U32.HI R21, RZ, 0x1, R21 ;  /* 0x00000001ff157819 */ /* 0x000fe40000011615 */
[----:B------:R-:W-:-:S02]  /*28f0*/  LOP3.LUT R20, R20, 0x40, R0, 0xe2, !PT ;  /* 0x0000004014147812 */ /* 0x000fc400078ee200 */
[----:B------:R-:W-:Y:S02]  /*2900*/  IADD3 R0, RZ, -R21, -R0 ;  /* 0x80000015ff007210 */ /* 0x000fe40007ffe800 */
[----:B------:R-:W-:-:S03]  /*2910*/  LOP3.LUT R4, R6, 0x3, RZ, 0xc0, !PT ;  /* 0x0000000306047812 */ /* 0x000fc600078ec0ff */
[----:B------:R-:W-:Y:S01]  /*2920*/  IMAD R0, R3, -0x40, R0 ;  /* 0xffffffc003007824 */ /* 0x000fe200078e0200 */
[----:B0-----:R-:W-:Y:S01]  /*2930*/  ISETP.GE.AND P0, PT, R22, R5, PT ;  /* 0x000000051600720c */ /* 0x001fe20003f06270 */
[----:B------:R-:W-:Y:S02]  /*2940*/  IMAD R3, R18, 0xc0, RZ ;  /* 0x000000c012037824 */ /* 0x000fe400078e02ff */
[----:B------:R-:W-:Y:S02]  /*2950*/  IMAD R4, R4, -0x2, R5 ;  /* 0xfffffffe04047824 */ /* 0x000fe400078e0205 */
[----:B------:R-:W-:Y:S01]  /*2960*/  IMAD.SHL.U32 R23, R6, 0x2, RZ ;  /* 0x0000000206177824 */ /* 0x000fe200078e00ff */
[C---:B------:R-:W-:Y:S02]  /*2970*/  IADD3 R0, -R3.reuse, UR4, R0 ;  /* 0x0000000403007c10 */ /* 0x040fe4000fffe100 */
[----:B------:R-:W-:Y:S01]  /*2980*/  ISETP.GE.OR P0, PT, R3, UR4, P0 ;  /* 0x0000000403007c0c */ /* 0x000fe20008706670 */
[----:B------:R-:W-:Y:S01]  /*2990*/  IMAD.IADD R3, R4, 0x1, -R22 ;  /* 0x0000000104037824 */ /* 0x000fe200078e0a16 */
[----:B------:R-:W-:-:S04]  /*29a0*/  LOP3.LUT R22, R22, 0x6, R23, 0xf8, !PT ;  /* 0x0000000616167812 */ /* 0x000fc800078ef817 */
[----:B------:R-:W-:Y:S01]  /*29b0*/  SHF.R.S32.HI R23, RZ, 0x1f, R22 ;  /* 0x0000001fff177819 */ /* 0x000fe20000011416 */
[----:B------:R-:W-:-:S04]  /*29c0*/  UIADD3 UR39, UR40, UR39, URZ ;  /* 0x0000002728277290 */ /* 0x000fc8000fffe03f */
[----:B------:R-:W-:Y:S02]  /*29d0*/  UISETP.GT.U32.AND UP0, UPT, UR39, 0x10, UPT ;  /* 0x000000102700788c */ /* 0x000fe4000bf04070 */
[----:B------:R-:W-:Y:S02]  /*29e0*/  UISETP.GE.U32.AND UP1, UPT, UR40, 0x11, UPT ;  /* 0x000000112800788c */ /* 0x000fe4000bf26070 */
[----:B------:R-:W-:Y:S02]  /*29f0*/  UISETP.LT.U32.AND UP0, UPT, UR40, 0x11, UP0 ;  /* 0x000000112800788c */ /* 0x000fe40008701070 */
[----:B------:R-:W-:Y:S02]  /*2a00*/  UIMAD.WIDE.U32 UR4, UR39, -0xf0f0f0f, URZ ;  /* 0xf0f0f0f1270478a5 */ /* 0x000fe4000f8e003f */
[----:B------:R-:W-:Y:S02]  /*2a10*/  USEL UR6, URZ, 0x1, !UP0 ;  /* 0x000000013f067887 */ /* 0x000fe4000c000000 */
[----:B------:R-:W-:-:S02]  /*2a20*/  USHF.R.U32.HI UR4, URZ, 0x4, UR5 ;  /* 0x000000043f047899 */ /* 0x000fc40008011605 */
[----:B------:R-:W-:Y:S01]  /*2a30*/  ULOP3.LUT UR38, UR38, UR6, URZ, 0x3c, !UPT ;  /* 0x0000000626267292 */ /* 0x000fe2000f8e3c3f */
[----:B------:R-:W-:Y:S01]  /*2a40*/  LOP3.LUT R20, R20, R21, RZ, 0xfc, !PT ;  /* 0x0000001514147212 */ /* 0x000fe200078efcff */
[----:B------:R-:W-:Y:S01]  /*2a50*/  IMAD.MOV.U32 R21, RZ, RZ, RZ ;  /* 0x000000ffff157224 */ /* 0x000fe200078e00ff */
[----:B------:R-:W-:Y:S02]  /*2a60*/  UIMAD UR39, UR4, -0x11, UR39 ;  /* 0xffffffef042778a4 */ /* 0x000fe4000f8e0227 */
[----:B------:R-:W-:Y:S01]  /*2a70*/  @UP1 ULOP3.LUT UR38, UR38, 0x1, UR4, 0x78, !UPT ;  /* 0x0000000126261892 */ /* 0x000fe2000f8e7804 */
[----:B------:R-:W-:Y:S01]  /*2a80*/  IMAD.WIDE R20, R18, 0xc0, R20 ;  /* 0x000000c012147825 */ /* 0x000fe200078e0214 */
[----:B--2---:R-:W-:-:S03]  /*2a90*/  SHF.R.S32.HI R4, RZ, 0x1f, R227 ;  /* 0x0000001fff047819 */ /* 0x004fc600000114e3 */
[----:B------:R-:W-:-:S04]  /*2aa0*/  IMAD.WIDE.U32 R6, R227, UR8, R22 ;  /* 0x00000008e3067c25 */ /* 0x000fc8000f8e0016 */
[----:B------:R-:W-:-:S04]  /*2ab0*/  IMAD R5, R4, UR8, RZ ;  /* 0x0000000804057c24 */ /* 0x000fc8000f8e02ff */
[----:B------:R-:W-:-:S04]  /*2ac0*/  IMAD R5, R227, UR9, R5 ;  /* 0x00000009e3057c24 */ /* 0x000fc8000f8e0205 */
[----:B------:R-:W-:Y:S02]  /*2ad0*/  IMAD.IADD R7, R7, 0x1, R5 ;  /* 0x0000000107077824 */ /* 0x000fe400078e0205 */
[----:B------:R-:W-:-:S05]  /*2ae0*/  IMAD.MOV.U32 R5, RZ, RZ, -0x1 ;  /* 0xffffffffff057424 */ /* 0x000fca00078e00ff */
[----:B------:R0:W-:Y:S01]  /*2af0*/  STL [R1+0x90], R5 ;  /* 0x0000900501007387 */ /* 0x0001e20000100800 */
[----:B------:R-:W-:Y:S05]  /*2b00*/  @P0 BRA `(.L_x_29) ;  /* 0x000000d800d40947 */ /* 0x000fea0003800000 */
[----:B------:R-:W1:Y:S01]  /*2b10*/  LDC.64 R18, c[0x0][0x5c8] ;  /* 0x00017200ff127b82 */ /* 0x000e620000000a00 */
[----:B-----5:R-:W-:Y:S01]  /*2b20*/  FSETP.NEU.AND P2, PT, R16, RZ, PT ;  /* 0x000000ff1000720b */ /* 0x020fe20003f4d000 */
[----:B------:R-:W-:Y:S01]  /*2b30*/  BSSY B0, `(.L_x_29) ;  /* 0x0000db2000007945 */ /* 0x000fe20003800000 */
[----:B------:R-:W-:-:S04]  /*2b40*/  ISETP.GT.AND P0, PT, R3, RZ, PT ;  /* 0x000000ff0300720c */ /* 0x000fc80003f04270 */
[----:B------:R-:W-:Y:S01]  /*2b50*/  ISETP.GT.AND P1, PT, R0, RZ, P0 ;  /* 0x000000ff0000720c */ /* 0x000fe20000724270 */
[-C--:B-1----:R-:W-:Y:S02]  /*2b60*/  IMAD R14, R21, R18.reuse, RZ ;  /* 0x00000012150e7224 */ /* 0x082fe400078e02ff */
[----:B------:R-:W-:-:S04]  /*2b70*/  IMAD.WIDE.U32 R6, R20, R18, R6 ;  /* 0x0000001214067225 */ /* 0x000fc800078e0006 */
[----:B------:R-:W-:-:S04]  /*2b80*/  IMAD R14, R20, R19, R14 ;  /* 0x00000013140e7224 */ /* 0x000fc800078e020e */
[----:B------:R-:W-:Y:S01]  /*2b90*/  IMAD.IADD R14, R7, 0x1, R14 ;  /* 0x00000001070e7824 */ /* 0x000fe200078e020e */
[----:B------:R-:W-:Y:S06]  /*2ba0*/  @!P2 BRA `(.L_x_30) ;  /* 0x000000980064a947 */ /* 0x000fec0003800000 */
[----:B------:R-:W1:Y:S01]  /*2bb0*/  LDC.64 R218, c[0x0][0x5b8] ;  /* 0x00016e00ffda7b82 */ /* 0x000e620000000a00 */
[----:B------:R-:W2:Y:S01]  /*2bc0*/  LDL.LU R15, [R1+0x40] ;  /* 0x00004000010f7983 */ /* 0x000ea20000300800 */
[----:B------:R-:W-:-:S06]  /*2bd0*/  ULDC.64 UR4, c[0x0][0x5c0] ;  /* 0x0001700000047ab9 */ /* 0x000fcc0000000a00 */
[----:B------:R-:W3:Y:S08]  /*2be0*/  LDC.64 R10, c[0x0][0x5b0] ;  /* 0x00016c00ff0a7b82 */ /* 0x000ef00000000a00 */
[----:B------:R-:W4:Y:S01]  /*2bf0*/  LDC.64 R8, c[0x0][0x5a8] ;  /* 0x00016a00ff087b82 */ /* 0x000f220000000a00 */
[-C--:B-1----:R-:W-:Y:S02]  /*2c00*/  IMAD R226, R4, R218.reuse, RZ ;  /* 0x000000da04e27224 */ /* 0x082fe400078e02ff */
[----:B------:R-:W-:-:S04]  /*2c10*/  IMAD.WIDE.U32 R220, R227, R218, R22 ;  /* 0x000000dae3dc7225 */ /* 0x000fc800078e0016 */
[----:B------:R-:W-:Y:S02]  /*2c20*/  IMAD R226, R227, R219, R226 ;  /* 0x000000dbe3e27224 */ /* 0x000fe400078e02e2 */
[-C--:B---3--:R-:W-:Y:S02]  /*2c30*/  IMAD R224, R21, R10.reuse, RZ ;  /* 0x0000000a15e07224 */ /* 0x088fe400078e02ff */
[----:B------:R-:W-:Y:S02]  /*2c40*/  IMAD.IADD R217, R221, 0x1, R226 ;  /* 0x00000001ddd97824 */ /* 0x000fe400078e02e2 */
[----:B------:R-:W-:Y:S02]  /*2c50*/  IMAD.MOV.U32 R216, RZ, RZ, R220 ;  /* 0x000000ffffd87224 */ /* 0x000fe400078e00dc */
[C---:B------:R-:W-:Y:S02]  /*2c60*/  IMAD R224, R20.reuse, R11, R224 ;  /* 0x0000000b14e07224 */ /* 0x040fe400078e02e0 */
[----:B0-----:R-:W-:-:S04]  /*2c70*/  IMAD.WIDE.U32 R4, R20, R10, R216 ;  /* 0x0000000a14047225 */ /* 0x001fc800078e00d8 */
[----:B------:R-:W-:Y:S01]  /*2c80*/  IMAD.IADD R5, R5, 0x1, R224 ;  /* 0x0000000105057824 */ /* 0x000fe200078e02e0 */
[----:B----4-:R-:W-:-:S04]  /*2c90*/  LEA R12, P2, R4, R8, 0x1 ;  /* 0x00000008040c7211 */ /* 0x010fc800078408ff */
[----:B------:R-:W-:-:S05]  /*2ca0*/  LEA.HI.X R13, R4, R9, R5, 0x1, P2 ;  /* 0x00000009040d7211 */ /* 0x000fca00010f0c05 */
[----:B------:R-:W3:Y:S01]  /*2cb0*/  @P1 LDG.E.LTC128B.U16 R219, desc[UR36][R12.64] ;  /* 0x000000240cdb1981 */ /* 0x000ee2000c1e1520 */
[----:B------:R-:W-:Y:S01]  /*2cc0*/  ISETP.GT.AND P4, PT, R3, 0x1, PT ;  /* 0x000000010300780c */ /* 0x000fe20003f84270 */
[----:B------:R-:W-:Y:S01]  /*2cd0*/  BSSY B1, `(.L_x_31) ;  /* 0x0000013000017945 */ /* 0x000fe20003800000 */
[----:B------:R-:W-:-:S11]  /*2ce0*/  LOP3.LUT R17, R17, 0xfffffffd, RZ, 0xc0, !PT ;  /* 0xfffffffd11117812 */ /* 0x000fd600078ec0ff */
[----:B------:R-:W-:Y:S01]  /*2cf0*/  @P4 LOP3.LUT R17, R17, 0x2, RZ, 0xfc, !PT ;  /* 0x0000000211114812 */ /* 0x000fe200078efcff */
[----:B---3--:R-:W-:-:S04]  /*2d00*/  IMAD.U32 R4, R219, 0x10000, RZ ;  /* 0x00010000db047824 */ /* 0x008fc800078e00ff */
[----:B------:R-:W-:-:S04]  /*2d10*/  FMUL R4, R4, R16 ;  /* 0x0000001004047220 */ /* 0x000fc80000400000 */
[----:B--2---:R-:W-:Y:S01]  /*2d20*/  FFMA R7, R15, R2, R4 ;  /* 0x000000020f077223 */ /* 0x004fe20000000004 */
[----:B------:R-:W-:-:S04]  /*2d30*/  LEA R4, P2, R6, UR4, 0x1 ;  /* 0x0000000406047c11 */ /* 0x000fc8000f8408ff */
[----:B------:R-:W-:Y:S02]  /*2d40*/  LEA.HI.X R5, R6, UR5, R14, 0x1, P2 ;  /* 0x0000000506057c11 */ /* 0x000fe400090f0c0e */
[----:B------:R-:W-:-:S05]  /*2d50*/  F2FP.BF16.F32.PACK_AB R6, RZ, R7 ;  /* 0x00000007ff06723e */ /* 0x000fca00000010ff */
[----:B------:R0:W-:Y:S02]  /*2d60*/  @P1 STG.E.U16 desc[UR36][R4.64], R6 ;  /* 0x0000000604001986 */ /* 0x0001e4000c101524 */
[----:B0-----:R-:W-:-:S04]  /*2d70*/  IMAD.WIDE.U32 R6, R20, R10, R22 ;  /* 0x0000000a14067225 */ /* 0x001fc800078e0016 */
[----:B------:R-:W-:Y:S02]  /*2d80*/  IMAD.IADD R7, R224, 0x1, R7 ;  /* 0x00000001e0077824 */ /* 0x000fe400078e0207 */
[----:B------:R-:W-:-:S04]  /*2d90*/  IMAD.WIDE.U32 R6, R227, R218, R6 ;  /* 0x000000dae3067225 */ /* 0x000fc800078e0006 */
[----:B------:R-:W-:Y:S01]  /*2da0*/  IMAD.IADD R7, R226, 0x1, R7 ;  /* 0x00000001e2077824 */ /* 0x000fe200078e0207 */
[----:B------:R-:W-:-:S04]  /*2db0*/  LEA R14, P1, R6, R8, 0x1 ;  /* 0x00000008060e7211 */ /* 0x000fc800078208ff */
[----:B------:R-:W-:Y:S02]  /*2dc0*/  LEA.HI.X R15, R6, R9, R7, 0x1, P1 ;  /* 0x00000009060f7211 */ /* 0x000fe400008f0c07 */
[----:B------:R-:W-:-:S13]  /*2dd0*/  ISETP.GT.AND P1, PT, R0, RZ, P4 ;  /* 0x000000ff0000720c */ /* 0x000fda0002724270 */
[----:B------:R-:W-:Y:S05]  /*2de0*/  @!P1 BRA `(.L_x_32) ;  /* 0x0000000000049947 */ /* 0x000fea0003800000 */
[----:B------:R0:W5:Y:S02]  /*2df0*/  LDG.E.LTC128B.U16 R219, desc[UR36][R14.64+0x2] ;  /* 0x000002240edb7981 */ /* 0x000164000c1e1520 */
.L_x_32:
[----:B------:R-:W-:Y:S05]  /*2e00*/  BSYNC B1 ;  /* 0x0000000000017941 */ /* 0x000fea0003800000 */
.L_x_31:
[----:B------:R-:W2:Y:S01]  /*2e10*/  LDL.LU R7, [R1+0x44] ;  /* 0x0000440001077983 */ /* 0x000ea20000300800 */
[----:B-----5:R-:W-:Y:S01]  /*2e20*/  IMAD.U32 R6, R219, 0x10000, RZ ;  /* 0x00010000db067824 */ /* 0x020fe200078e00ff */
[C---:B------:R-:W-:Y:S01]  /*2e30*/  SHF.L.U64.HI R223, R10.reuse, 0x3, R11 ;  /* 0x000000030adf7819 */ /* 0x040fe2000001020b */
[----:B------:R-:W-:Y:S01]  /*2e40*/  IMAD.SHL.U32 R222, R10, 0x8, RZ ;  /* 0x000000080ade7824 */ /* 0x000fe200078e00ff */
[----:B------:R-:W3:Y:S01]  /*2e50*/  LDL.LU R225, [R1+0x48] ;  /* 0x0000480001e17983 */ /* 0x000ee20000300800 */
[----:B------:R-:W-:-:S04]  /*2e60*/  FMUL R6, R6, R16 ;  /* 0x0000001006067220 */ /* 0x000fc80000400000 */
[----:B--2---:R-:W-:-:S05]  /*2e70*/  FFMA R6, R7, R2, R6 ;  /* 0x0000000207067223 */ /* 0x004fca0000000006 */
[----:B------:R-:W-:-:S05]  /*2e80*/  F2FP.BF16.F32.PACK_AB R6, RZ, R6 ;  /* 0x00000006ff06723e */ /* 0x000fca00000010ff */
[----:B------:R1:W-:Y:S01]  /*2e90*/  @P1 STG.E.U16 desc[UR36][R4.64+0x2], R6 ;  /* 0x0000020604001986 */ /* 0x0003e2000c101524 */
[----:B------:R-:W-:Y:S01]  /*2ea0*/  ISETP.GT.AND P1, PT, R0, 0x8, P0 ;  /* 0x000000080000780c */ /* 0x000fe20000724270 */
[----:B-1----:R-:W-:-:S04]  /*2eb0*/  IMAD.WIDE.U32 R6, R20, R10, R222 ;  /* 0x0000000a14067225 */ /* 0x002fc800078e00de */
[----:B------:R-:W-:Y:S01]  /*2ec0*/  IMAD.IADD R224, R224, 0x1, R7 ;  /* 0x00000001e0e07824 */ /* 0x000fe200078e0207 */
[----:B------:R-:W-:-:S05]  /*2ed0*/  IADD3 R7, P2, R220, R6, RZ ;  /* 0x00000006dc077210 */ /* 0x000fca0007f5e0ff */
[----:B------:R-:W-:Y:S01]  /*2ee0*/  IMAD.X R13, R224, 0x1, R217, P2 ;  /* 0x00000001e00d7824 */ /* 0x000fe200010e06d9 */
[----:B------:R-:W-:-:S04]  /*2ef0*/  LEA R12, P2, R7, R8, 0x1 ;  /* 0x00000008070c7211 */ /* 0x000fc800078408ff */
[----:B------:R-:W-:-:S05]  /*2f00*/  LEA.HI.X R13, R7, R9, R13, 0x1, P2 ;  /* 0x00000009070d7211 */ /* 0x000fca00010f0c0d */
[----:B------:R-:W2:Y:S01]  /*2f10*/  @P1 LDG.E.LTC128B.U16 R219, desc[UR36][R12.64] ;  /* 0x000000240cdb1981 */ /* 0x000ea2000c1e1520 */
[----:B------:R-:W-:Y:S01]  /*2f20*/  IADD3 R6, P2, R22, R6, RZ ;  /* 0x0000000616067210 */ /* 0x000fe20007f5e0ff */
[----:B------:R-:W-:Y:S04]  /*2f30*/  BSSY B1, `(.L_x_33) ;  /* 0x0000015000017945 */ /* 0x000fe80003800000 */
[----:B------:R-:W-:Y:S02]  /*2f40*/  IMAD.X R7, R23, 0x1, R224, P2 ;  /* 0x0000000117077824 */ /* 0x000fe400010e06e0 */
[----:B------:R-:W-:-:S04]  /*2f50*/  IMAD.WIDE.U32 R6, R227, R218, R6 ;  /* 0x000000dae3067225 */ /* 0x000fc800078e0006 */
[----:B------:R-:W-:Y:S02]  /*2f60*/  IMAD.IADD R7, R226, 0x1, R7 ;  /* 0x00000001e2077824 */ /* 0x000fe400078e0207 */
[----:B------:R-:W-:-:S05]  /*2f70*/  IMAD.SHL.U32 R227, R18, 0x10, RZ ;  /* 0x0000001012e37824 */ /* 0x000fca00078e00ff */
[----:B------:R1:W-:Y:S01]  /*2f80*/  STL [R1+0x44], R227 ;  /* 0x000044e301007387 */ /* 0x0003e20000100800 */
[----:B--2---:R-:W-:-:S04]  /*2f90*/  IMAD.U32 R12, R219, 0x10000, RZ ;  /* 0x00010000db0c7824 */ /* 0x004fc800078e00ff */
[----:B------:R-:W-:-:S04]  /*2fa0*/  FMUL R12, R12, R16 ;  /* 0x000000100c0c7220 */ /* 0x000fc80000400000 */
[----:B---3--:R-:W-:Y:S01]  /*2fb0*/  FFMA R224, R225, R2, R12 ;  /* 0x00000002e1e07223 */ /* 0x008fe2000000000c */
[----:B------:R-:W-:Y:S02]  /*2fc0*/  LEA R12, P2, R6, R8, 0x1 ;  /* 0x00000008060c7211 */ /* 0x000fe400078408ff */
[----:B------:R-:W-:Y:S02]  /*2fd0*/  SHF.L.U64.HI R225, R18, 0x4, R19 ;  /* 0x0000000412e17819 */ /* 0x000fe40000010213 */
[----:B------:R-:W-:Y:S02]  /*2fe0*/  LEA.HI.X R13, R6, R9, R7, 0x1, P2 ;  /* 0x00000009060d7211 */ /* 0x000fe400010f0c07 */
[----:B------:R-:W-:Y:S01]  /*2ff0*/  F2FP.BF16.F32.PACK_AB R7, RZ, R224 ;  /* 0x000000e0ff07723e */ /* 0x000fe200000010ff */
[----:B------:R1:W-:Y:S01]  /*3000*/  STL [R1+0x40], R225 ;  /* 0x000040e101007387 */ /* 0x0003e20000100800 */
[----:B------:R-:W-:Y:S02]  /*3010*/  IADD3 R6, P3, R227, R4, RZ ;  /* 0x00000004e3067210 */ /* 0x000fe40007f7e0ff */
[----:B------:R-:W-:-:S02]  /*3020*/  PRMT R224, R7, 0x7610, R224 ;  /* 0x0000761007e07816 */ /* 0x000fc400000000e0 */
[----:B------:R-:W-:Y:S01]  /*3030*/  ISETP.GT.AND P2, PT, R0, 0x8, P4 ;  /* 0x000000080000780c */ /* 0x000fe20002744270 */
[----:B------:R-:W-:-:S05]  /*3040*/  IMAD.X R7, R225, 0x1, R5, P3 ;  /* 0x00000001e1077824 */ /* 0x000fca00018e0605 */
[----:B------:R1:W-:Y:S07]  /*3050*/  @P1 STG.E.U16 desc[UR36][R6.64], R224 ;  /* 0x000000e006001986 */ /* 0x0003ee000c101524 */
[----:B------:R-:W-:Y:S05]  /*3060*/  @!P2 BRA `(.L_x_34) ;  /* 0x000000000004a947 */ /* 0x000fea0003800000 */
[----:B------:R2:W5:Y:S02]  /*3070*/  LDG.E.LTC128B.U16 R219, desc[UR36][R12.64+0x2] ;  /* 0x000002240cdb7981 */ /* 0x000564000c1e1520 */
.L_x_34:
[----:B------:R-:W-:Y:S05]  /*3080*/  BSYNC B1 ;  /* 0x0000000000017941 */ /* 0x000fea0003800000 */
.L_x_33:
[----:B-1----:R-:W3:Y:S01]  /*3090*/  LDL.LU R225, [R1+0x4c] ;  /* 0x00004c0001e17983 */ /* 0x002ee20000300800 */
[----:B-----5:R-:W-:Y:S01]  /*30a0*/  IMAD.U32 R224, R219, 0x10000, RZ ;  /* 0x00010000dbe07824 */ /* 0x020fe200078e00ff */
[----:B------:R-:W-:Y:S01]  /*30b0*/  ISETP.GT.AND P3, PT, R3, 0x8, PT ;  /* 0x000000080300780c */ /* 0x000fe20003f64270 */
[----:B------:R-:W-:Y:S01]  /*30c0*/  BSSY B1, `(.L_x_35) ;  /* 0x000000a000017945 */ /* 0x000fe20003800000 */
[----:B------:R-:W-:Y:S01]  /*30d0*/  LOP3.LUT R17, R17, 0xfffffffb, RZ, 0xc0, !PT ;  /* 0xfffffffb11117812 */ /* 0x000fe200078ec0ff */
[----:B------:R-:W-:Y:S01]  /*30e0*/  FMUL R224, R224, R16 ;  /* 0x00000010e0e07220 */ /* 0x000fe20000400000 */
[----:B------:R-:W-:-:S09]  /*30f0*/  ISETP.GT.AND P1, PT, R0, RZ, P3 ;  /* 0x000000ff0000720c */ /* 0x000fd20001f24270 */
[----:B------:R-:W-:Y:S01]  /*3100*/  @P3 LOP3.LUT R17, R17, 0x4, RZ, 0xfc, !PT ;  /* 0x0000000411113812 */ /* 0x000fe200078efcff */
[----:B---3--:R-:W-:-:S05]  /*3110*/  FFMA R224, R225, R2, R224 ;  /* 0x00000002e1e07223 */ /* 0x008fca00000000e0 */
[----:B------:R-:W-:-:S05]  /*3120*/  F2FP.BF16.F32.PACK_AB R224, RZ, R224 ;  /* 0x000000e0ffe0723e */ /* 0x000fca00000010ff */
[----:B------:R1:W-:Y:S01]  /*3130*/  @P2 STG.E.U16 desc[UR36][R6.64+0x2], R224 ;  /* 0x000002e006002986 */ /* 0x0003e2000c101524 */
[----:B------:R-:W-:Y:S05]  /*3140*/  @!P1 BRA `(.L_x_36) ;  /* 0x0000000000049947 */ /* 0x000fea0003800000 */
[----:B------:R3:W5:Y:S02]  /*3150*/  LDG.E.LTC128B.U16 R219, desc[UR36][R14.64+0x10] ;  /* 0x000010240edb7981 */ /* 0x000764000c1e1520 */
.L_x_36:
[----:B------:R-:W-:Y:S05]  /*3160*/  BSYNC B1 ;  /* 0x0000000000017941 */ /* 0x000fea0003800000 */
.L_x_35:
[----:B------:R-:W4:Y:S01]  /*3170*/  LDL.LU R225, [R1+0x50] ;  /* 0x0000500001e17983 */ /* 0x000f220000300800 */
[----:B-1---5:R-:W-:Y:S01]  /*3180*/  IMAD.U32 R224, R219, 0x10000, RZ ;  /* 0x00010000dbe07824 */ /* 0x022fe200078e00ff */
[----:B------:R-:W-:Y:S01]  /*3190*/  ISETP.GT.AND P6, PT, R3, 0x9, PT ;  /* 0x000000090300780c */ /* 0x000fe20003fc4270 */
[----:B------:R-:W-:Y:S01]  /*31a0*/  BSSY B1, `(.L_x_37) ;  /* 0x000000a000017945 */ /* 0x000fe20003800000 */
[----:B------:R-:W-:Y:S01]  /*31b0*/  LOP3.LUT R17, R17, 0xfffffffe, RZ, 0xc0, !PT ;  /* 0xfffffffe11117812 */ /* 0x000fe200078ec0ff */
[----:B------:R-:W-:Y:S01]  /*31c0*/  FMUL R224, R224, R16 ;  /* 0x00000010e0e07220 */ /* 0x000fe20000400000 */
[----:B------:R-:W-:-:S09]  /*31d0*/  ISETP.GT.AND P2, PT, R0, RZ, P6 ;  /* 0x000000ff0000720c */ /* 0x000fd20003744270 */
[----:B------:R-:W-:Y:S01]  /*31e0*/  @P6 LOP3.LUT R17, R17, 0x1, RZ, 0xfc, !PT ;  /* 0x0000000111116812 */ /* 0x000fe200078efcff */
[----:B----4-:R-:W-:-:S05]  /*31f0*/  FFMA R224, R225, R2, R224 ;  /* 0x00000002e1e07223 */ /* 0x010fca00000000e0 */
[----:B------:R-:W-:-:S05]  /*3200*/  F2FP.BF16.F32.PACK_AB R224, RZ, R224 ;  /* 0x000000e0ffe0723e */ /* 0x000fca00000010ff */
[----:B------:R1:W-:Y:S01]  /*3210*/  @P1 STG.E.U16 desc[UR36][R4.64+0x10], R224 ;  /* 0x000010e004001986 */ /* 0x0003e2000c101524 */
[----:B------:R-:W-:Y:S05]  /*3220*/  @!P2 BRA `(.L_x_38) ;  /* 0x000000000004a947 */ /* 0x000fea0003800000 */
[----:B------:R4:W5:Y:S02]  /*3230*/  LDG.E.LTC128B.U16 R219, desc[UR36][R14.64+0x12] ;  /* 0x000012240edb7981 */ /* 0x000964000c1e1520 */
.L_x_38:
[----:B------:R-:W-:Y:S05]  /*3240*/  BSYNC B1 ;  /* 0x0000000000017941 */ /* 0x000fea0003800000 */
.L_x_37:
[----:B------:R-:W2:Y:S01]  /*3250*/  LDL.LU R225, [R1+0x54] ;  /* 0x0000540001e17983 */ /* 0x000ea20000300800 */
[----:B-1---5:R-:W-:Y:S01]  /*3260*/  IMAD.U32 R224, R219, 0x10000, RZ ;  /* 0x00010000dbe07824 */ /* 0x022fe200078e00ff */
[----:B------:R-:W-:Y:S01]  /*3270*/  ISETP.GT.AND P1, PT, R0, 0x8, P3 ;  /* 0x000000080000780c */ /* 0x000fe20001f24270 */
[----:B------:R-:W-:Y:S02]  /*3280*/  BSSY B1, `(.L_x_39) ;  /* 0x0000007000017945 */ /* 0x000fe40003800000 */
[----:B------:R-:W-:-:S04]  /*3290*/  FMUL R224, R224, R16 ;  /* 0x00000010e0e07220 */ /* 0x000fc80000400000 */
[----:B--2---:R-:W-:-:S05]  /*32a0*/  FFMA R224, R225, R2, R224 ;  /* 0x00000002e1e07223 */ /* 0x004fca00000000e0 */
[----:B------:R-:W-:-:S05]  /*32b0*/  F2FP.BF16.F32.PACK_AB R224, RZ, R224 ;  /* 0x000000e0ffe0723e */ /* 0x000fca00000010ff */
[----:B------:R1:W-:Y:S01]  /*32c0*/  @P2 STG.E.U16 desc[UR36][R4.64+0x12], R224 ;  /* 0x000012e004002986 */ /* 0x0003e2000c101524 */
[----:B------:R-:W-:Y:S05]  /*32d0*/  @!P1 BRA `(.L_x_40) ;  /* 0x0000000000049947 */ /* 0x000fea0003800000 */
[----:B------:R2:W5:Y:S02]  /*32e0*/  LDG.E.LTC128B.U16 R219, desc[UR36][R12.64+0x10] ;  /* 0x000010240cdb7981 */ /* 0x000564000c1e1520 */
.L_x_40:
[----:B------:R-:W-:Y:S05]  /*32f0*/  BSYNC B1 ;  /* 0x0000000000017941 */ /* 0x000fea0003800000 */
.L_x_39:
[----:B------:R-:W3:Y:S01]  /*3300*/  LDL.LU R225, [R1+0x58] ;  /* 0x0000580001e17983 */ /* 0x000ee20000300800 */
[----:B-1---5:R-:W-:Y:S01]  /*3310*/  IMAD.U32 R224, R219, 0x10000, RZ ;  /* 0x00010000dbe07824 */ /* 0x022fe200078e00ff */
[----:B------:R-:W-:Y:S01]  /*3320*/  ISETP.GT.AND P2, PT, R0, 0x8, P6 ;  /* 0x000000080000780c */ /* 0x000fe20003744270 */
[----:B------:R-:W-:Y:S02]  /*3330*/  BSSY B1, `(.L_x_41) ;  /* 0x0000007000017945 */ /* 0x000fe40003800000 */
[----:B------:R-:W-:-:S04]  /*3340*/  FMUL R224, R224, R16 ;  /* 0x00000010e0e07220 */ /* 0x000fc80000400000 */
[----:B---3--:R-:W-:-:S05]  /*3350*/  FFMA R224, R225, R2, R224 ;  /* 0x00000002e1e07223 */ /* 0x008fca00000000e0 */
[----:B------:R-:W-:-:S05]  /*3360*/  F2FP.BF16.F32.PACK_AB R224, RZ, R224 ;  /* 0x000000e0ffe0723e */ /* 0x000fca00000010ff */
[----:B------:R1:W-:Y:S01]  /*3370*/  @P1 STG.E.U16 desc[UR36][R6.64+0x10], R224 ;  /* 0x000010e006001986 */ /* 0x0003e2000c101524 */
[----:B------:R-:W-:Y:S05]  /*3380*/  @!P2 BRA `(.L_x_42) ;  /* 0x000000000004a947 */ /* 0x000fea0003800000 */
[----:B------:R3:W5:Y:S02]  /*3390*/  LDG.E.LTC128B.U16 R219, desc[UR36][R12.64+0x12] ;  /* 0x000012240cdb7981 */ /* 0x000764000c1e1520 */
.L_x_42:
[----:B------:R-:W-:Y:S05]  /*33a0*/  BSYNC B1 ;  /* 0x0000000000017941 */ /* 0x000fea0003800000 */
.L_x_41:
[----:B------:R-:W2:Y:S01]  /*33b0*/  LDL.LU R225, [R1+0x5c] ;  /* 0x00005c0001e17983 */ /* 0x000ea20000300800 */
[----:B-1---5:R-:W-:Y:S01]  /*33c0*/  IMAD.U32 R224, R219, 0x10000, RZ ;  /* 0x00010000dbe07824 */ /* 0x022fe200078e00ff */
[----:B------:R-:W-:Y:S01]  /*33d0*/  ISETP.GT.AND P4, PT, R3, 0x10, PT ;  /* 0x000000100300780c */ /* 0x000fe20003f84270 */
[----:B------:R-:W-:Y:S01]  /*33e0*/  BSSY B1, `(.L_x_43) ;  /* 0x0000009000017945 */ /* 0x000fe20003800000 */
[----:B------:R-:W-:Y:S01]  /*33f0*/  PRMT R227, R219, 0x7610, R227 ;  /* 0x00007610dbe37816 */ /* 0x000fe200000000e3 */
[----:B------:R-:W-:Y:S01]  /*3400*/  FMUL R224, R224, R16 ;  /* 0x00000010e0e07220 */ /* 0x000fe20000400000 */
[----:B------:R-:W-:-:S03]  /*3410*/  ISETP.GT.AND P1, PT, R0, RZ, P4 ;  /* 0x000000ff0000720c */ /* 0x000fc60002724270 */
[----:B--2---:R-:W-:-:S05]  /*3420*/  FFMA R224, R225, R2, R224 ;  /* 0x00000002e1e07223 */ /* 0x004fca00000000e0 */
[----:B------:R-:W-:-:S05]  /*3430*/  F2FP.BF16.F32.PACK_AB R224, RZ, R224 ;  /* 0x000000e0ffe0723e */ /* 0x000fca00000010ff */
[----:B------:R1:W-:Y:S01]  /*3440*/  @P2 STG.E.U16 desc[UR36][R6.64+0x12], R224 ;  /* 0x000012e006002986 */ /* 0x0003e2000c101524 */
[----:B------:R-:W-:Y:S05]  /*3450*/  @!P1 BRA `(.L_x_44) ;  /* 0x0000000000049947 */ /* 0x000fea0003800000 */
[----:B------:R2:W5:Y:S02]  /*3460*/  LDG.E.LTC128B.U16 R227, desc[UR36][R14.64+0x20] ;  /* 0x000020240ee37981 */ /* 0x000564000c1e1520 */
.L_x_44:
[----:B------:R-:W-:Y:S05]  /*3470*/  BSYNC B1 ;  /* 0x0000000000017941 */ /* 0x000fea0003800000 */
.L_x_43:
[----:B-1----:R-:W3:Y:S01]  /*3480*/  LDL.LU R224, [R1+0x60] ;  /* 0x0000600001e07983 */ /* 0x002ee20000300800 */
[----:B-----5:R-:W-:-:S04]  /*3490*/  IMAD.U32 R219, R227, 0x10000, RZ ;  /* 0x00010000e3db7824 */ /* 0x020fc800078e00ff */
[----:B------:R-:W-:-:S04]  /*34a0*/  FMUL R219, R219, R16 ;  /* 0x00000010dbdb7220 */ /* 0x000fc80000400000 */
[----:B---3--:R-:W-:-:S05]  /*34b0*/  FFMA R219, R224, R2, R219 ;  /* 0x00000002e0db7223 */ /* 0x008fca00000000db */
[----:B------:R-:W-:-:S05]  /*34c0*/  F2FP.BF16.F32.PACK_AB R219, RZ, R219 ;  /* 0x000000dbffdb723e */ /* 0x000fca00000010ff */
[----:B------:R1:W-:Y:S02]  /*34d0*/  @P1 STG.E.U16 desc[UR36][R4.64+0x20], R219 ;  /* 0x000020db04001986 */ /* 0x0003e4000c101524 */
[----:B-1----:R-:W-:-:S05]  /*34e0*/  IADD3 R219, P1, R20, 0x80, RZ ;  /* 0x0000008014db7810 */ /* 0x002fca0007f3e0ff */
[----:B------:R-:W-:Y:S02]  /*34f0*/  IMAD.X R20, RZ, RZ, R21, P1 ;  /* 0x000000ffff147224 */ /* 0x000fe400008e0615 */
[----:B------:R-:W-:-:S04]  /*3500*/  IMAD.WIDE.U32 R228, R219, R10, R222 ;  /* 0x0000000adbe47225 */ /* 0x000fc800078e00de */
[-C--:B------:R-:W-:Y:S02]  /*3510*/  IMAD R20, R20, R10.reuse, RZ ;  /* 0x0000000a14147224 */ /* 0x080fe400078e02ff */
[----:B------:R-:W-:-:S04]  /*3520*/  IMAD.WIDE.U32 R222, R219, R10, R216 ;  /* 0x0000000adbde7225 */ /* 0x000fc800078e00d8 */
[C---:B------:R-:W-:Y:S02]  /*3530*/  IMAD R221, R219.reuse, R11, R20 ;  /* 0x0000000bdbdd7224 */ /* 0x040fe400078e0214 */
[----:B------:R-:W-:Y:S02]  /*3540*/  IMAD.WIDE.U32 R20, R219, R10, R22 ;  /* 0x0000000adb147225 */ /* 0x000fe400078e0016 */
[----:B------:R-:W3:Y:S01]  /*3550*/  LDL.LU R219, [R1+0x84] ;  /* 0x0000840001db7983 */ /* 0x000ee20000300800 */
[----:B------:R-:W-:Y:S01]  /*3560*/  LEA R224, P1, R222, R8, 0x1 ;  /* 0x00000008dee07211 */ /* 0x000fe200078208ff */
[----:B------:R-:W-:Y:S01]  /*3570*/  IMAD.IADD R11, R221, 0x1, R21 ;  /* 0x00000001dd0b7824 */ /* 0x000fe200078e0215 */
[----:B------:R-:W-:Y:S01]  /*3580*/  ISETP.GT.AND P3, PT, R3, 0x11, PT ;  /* 0x000000110300780c */ /* 0x000fe20003f64270 */
[----:B------:R-:W-:Y:S01]  /*3590*/  IMAD.MOV.U32 R10, RZ, RZ, R20 ;  /* 0x000000ffff0a7224 */ /* 0x000fe200078e0014 */
[----:B------:R-:W-:Y:S01]  /*35a0*/  BSSY B1, `(.L_x_45) ;  /* 0x0000016000017945 */ /* 0x000fe20003800000 */
[----:B------:R-:W-:-:S02]  /*35b0*/  IMAD.IADD R216, R221, 0x1, R229 ;  /* 0x00000001ddd87824 */ /* 0x000fc400078e02e5 */
[----:B---3--:R-:W-:-:S04]  /*35c0*/  IMAD.WIDE.U32 R20, R219, R218, R10 ;  /* 0x000000dadb147225 */ /* 0x008fc800078e000a */
[----:B------:R-:W-:Y:S02]  /*35d0*/  IMAD.IADD R10, R223, 0x1, R221 ;  /* 0x00000001df0a7824 */ /* 0x000fe400078e02dd */
[----:B------:R-:W-:-:S03]  /*35e0*/  IMAD.IADD R11, R226, 0x1, R21 ;  /* 0x00000001e20b7824 */ /* 0x000fc600078e0215 */
[----:B------:R-:W-:Y:S02]  /*35f0*/  LEA.HI.X R225, R222, R9, R10, 0x1, P1 ;  /* 0x00000009dee17211 */ /* 0x000fe400008f0c0a */
[----:B------:R-:W-:-:S04]  /*3600*/  LEA R10, P1, R20, R8, 0x1 ;  /* 0x00000008140a7211 */ /* 0x000fc800078208ff */
[----:B------:R-:W-:Y:S02]  /*3610*/  LEA.HI.X R11, R20, R9, R11, 0x1, P1 ;  /* 0x00000009140b7211 */ /* 0x000fe400008f0c0b */
[----:B------:R-:W-:-:S05]  /*3620*/  IADD3 R20, P1, R22, R228, RZ ;  /* 0x000000e416147210 */ /* 0x000fca0007f3e0ff */
[----:B------:R-:W-:Y:S01]  /*3630*/  IMAD.X R21, R23, 0x1, R216, P1 ;  /* 0x0000000117157824 */ /* 0x000fe200008e06d8 */
[----:B------:R-:W-:Y:S01]  /*3640*/  IADD3 R220, P1, R220, R228, RZ ;  /* 0x000000e4dcdc7210 */ /* 0x000fe20007f3e0ff */
[----:B------:R-:W-:Y:S01]  /*3650*/  IMAD.WIDE.U32 R218, R219, R218, R20 ;  /* 0x000000dadbda7225 */ /* 0x000fe200078e0014 */
[----:B------:R-:W-:-:S03]  /*3660*/  PRMT R20, R227, 0x7610, R20 ;  /* 0x00007610e3147816 */ /* 0x000fc60000000014 */
[----:B------:R-:W-:Y:S01]  /*3670*/  IMAD.X R217, R216, 0x1, R217, P1 ;  /* 0x00000001d8d97824 */ /* 0x000fe200008e06d9 */
[----:B------:R-:W-:Y:S01]  /*3680*/  LEA R216, P1, R220, R8, 0x1 ;  /* 0x00000008dcd87211 */ /* 0x000fe200078208ff */
[----:B------:R-:W-:-:S03]  /*3690*/  IMAD.IADD R226, R226, 0x1, R219 ;  /* 0x00000001e2e27824 */ /* 0x000fc600078e02db */
[----:B------:R-:W-:Y:S02]  /*36a0*/  LEA.HI.X R217, R220, R9, R217, 0x1, P1 ;  /* 0x00000009dcd97211 */ /* 0x000fe400008f0cd9 */
[----:B------:R-:W-:-:S04]  /*36b0*/  LEA R8, P1, R218, R8, 0x1 ;  /* 0x00000008da087211 */ /* 0x000fc800078208ff */
[----:B------:R-:W-:Y:S02]  /*36c0*/  LEA.HI.X R9, R218, R9, R226, 0x1, P1 ;  /* 0x00000009da097211 */ /* 0x000fe400008f0ce2 */
[----:B------:R-:W-:-:S13]  /*36d0*/  ISETP.GT.AND P1, PT, R0, RZ, P3 ;  /* 0x000000ff0000720c */ /* 0x000fda0001f24270 */
[----:B------:R-:W-:Y:S05]  /*36e0*/  @!P1 BRA `(.L_x_46) ;  /* 0x0000000000049947 */ /* 0x000fea0003800000 */
[----:B------:R1:W5:Y:S02]  /*36f0*/  LDG.E.LTC128B.U16 R20, desc[UR36][R14.64+0x22] ;  /* 0x000022240e147981 */ /* 0x000364000c1e1520 */
.L_x_46:
[----:B------:R-:W-:Y:S05]  /*3700*/  BSYNC B1 ;  /* 0x0000000000017941 */ /* 0x000fea0003800000 */
.L_x_45:
[----:B------:R-:W3:Y:S01]  /*3710*/  LDL.LU R22, [R1+0x64] ;  /* 0x0000640001167983 */ /* 0x000ee20000300800 */
[----:B-----5:R-:W-:Y:S01]  /*3720*/  IMAD.U32 R21, R20, 0x10000, RZ ;  /* 0x0001000014157824 */ /* 0x020fe200078e00ff */
[----:B------:R-:W-:Y:S03]  /*3730*/  BSSY B1, `(.L_x_47) ;  /* 0x0000008000017945 */ /* 0x000fe60003800000 */
[----:B------:R-:W-:-:S04]  /*3740*/  FMUL R21, R21, R16 ;  /* 0x0000001015157220 */ /* 0x000fc80000400000 */
[----:B---3--:R-:W-:-:S05]  /*3750*/  FFMA R21, R22, R2, R21 ;  /* 0x0000000216157223 */ /* 0x008fca0000000015 */
[----:B------:R-:W-:-:S05]  /*3760*/  F2FP.BF16.F32.PACK_AB R21, RZ, R21 ;  /* 0x00000015ff15723e */ /* 0x000fca00000010ff */
[----:B------:R3:W-:Y:S01]  /*3770*/  @P1 STG.E.U16 desc[UR36][R4.64+0x22], R21 ;  /* 0x0000221504001986 */ /* 0x0007e2000c101524 */
[----:B------:R-:W-:-:S13]  /*3780*/  ISETP.GT.AND P1, PT, R0, 0x8, P4 ;  /* 0x000000080000780c */ /* 0x000fda0002724270 */
[----:B---3--:R-:W-:Y:S05]  /*3790*/  @!P1 BRA `(.L_x_48) ;  /* 0x0000000000049947 */ /* 0x008fea0003800000 */
[----:B------:R3:W5:Y:S02]  /*37a0*/  LDG.E.LTC128B.U16 R20, desc[UR36][R12.64+0x20] ;  /* 0x000020240c147981 */ /* 0x000764000c1e1520 */
.L_x_48:
[----:B------:R-:W-:Y:S05]  /*37b0*/  BSYNC B1 ;  /* 0x0000000000017941 */ /* 0x000fea0003800000 */
.L_x_47:
[----:B------:R-:W2:Y:S01]  /*37c0*/  LDL.LU R22, [R1+0x68] ;  /* 0x0000680001167983 */ /* 0x000ea20000300800 */
[----:B-----5:R-:W-:Y:S01]  /*37d0*/  IMAD.U32 R21, R20, 0x10000, RZ ;  /* 0x0001000014157824 */ /* 0x020fe200078e00ff */
[----:B------:R-:W-:Y:S03]  /*37e0*/  BSSY B1, `(.L_x_49) ;  /* 0x0000008000017945 */ /* 0x000fe60003800000 */
[----:B------:R-:W-:-:S04]  /*37f0*/  FMUL R21, R21, R16 ;  /* 0x0000001015157220 */ /* 0x000fc80000400000 */
[----:B--2---:R-:W-:-:S05]  /*3800*/  FFMA R21, R22, R2, R21 ;  /* 0x0000000216157223 */ /* 0x004fca0000000015 */
[----:B------:R-:W-:-:S05]  /*3810*/  F2FP.BF16.F32.PACK_AB R21, RZ, R21 ;  /* 0x00000015ff15723e */ /* 0x000fca00000010ff */
[----:B------:R2:W-:Y:S01]  /*3820*/  @P1 STG.E.U16 desc[UR36][R6.64+0x20], R21 ;  /* 0x0000201506001986 */ /* 0x0005e2000c101524 */
[----:B------:R-:W-:-:S13]  /*3830*/  ISETP.GT.AND P1, PT, R0, 0x8, P3 ;  /* 0x000000080000780c */ /* 0x000fda0001f24270 */
[----:B--2---:R-:W-:Y:S05]  /*3840*/  @!P1 BRA `(.L_x_50) ;  /* 0x0000000000049947 */ /* 0x004fea0003800000 */
[----:B------:R2:W5:Y:S02]  /*3850*/  LDG.E.LTC128B.U16 R20, desc[UR36][R12.64+0x22] ;  /* 0x000022240c147981 */ /* 0x000564000c1e1520 */
.L_x_50:
[----:B------:R-:W-:Y:S05]  /*3860*/  BSYNC B1 ;  /* 0x0000000000017941 */ /* 0x000fea0003800000 */
.L_x_49:
[----:B------:R-:W3:Y:S01]  /*3870*/  LDL.LU R22, [R1+0x6c] ;  /* 0x00006c0001167983 */ /* 0x000ee20000300800 */
[----:B-----5:R-:W-:Y:S01]  /*3880*/  IMAD.U32 R21, R20, 0x10000, RZ ;  /* 0x0001000014157824 */ /* 0x020fe200078e00ff */
[----:B------:R-:W-:Y:S01]  /*3890*/  ISETP.GT.AND P2, PT, R3, 0x18, PT ;  /* 0x000000180300780c */ /* 0x000fe20003f44270 */
[----:B------:R-:W-:Y:S02]  /*38a0*/  BSSY B1, `(.L_x_51) ;  /* 0x0000008000017945 */ /* 0x000fe40003800000 */
[----:B------:R-:W-:-:S04]  /*38b0*/  FMUL R21, R21, R16 ;  /* 0x0000001015157220 */ /* 0x000fc80000400000 */
[----:B---3--:R-:W-:-:S05]  /*38c0*/  FFMA R21, R22, R2, R21 ;  /* 0x0000000216157223 */ /* 0x008fca0000000015 */
[----:B------:R-:W-:-:S05]  /*38d0*/  F2FP.BF16.F32.PACK_AB R21, RZ, R21 ;  /* 0x00000015ff15723e */ /* 0x000fca00000010ff */
[----:B------:R3:W-:Y:S01]  /*38e0*/  @P1 STG.E.U16 desc[UR36][R6.64+0x22], R21 ;  /* 0x0000221506001986 */ /* 0x0007e2000c101524 */
[----:B------:R-:W-:-:S13]  /*38f0*/  ISETP.GT.AND P1, PT, R0, RZ, P2 ;  /* 0x000000ff0000720c */ /* 0x000fda0001724270 */
[----:B---3--:R-:W-:Y:S05]  /*3900*/  @!P1 BRA `(.L_x_52) ;  /* 0x0000000000049947 */ /* 0x008fea0003800000 */
[----:B------:R3:W5:Y:S02]  /*3910*/  LDG.E.LTC128B.U16 R20, desc[UR36][R14.64+0x30] ;  /* 0x000030240e147981 */ /* 0x000764000c1e1520 */
.L_x_52:
[----:B------:R-:W-:Y:S05]  /*3920*/  BSYNC B1 ;  /* 0x0000000000017941 */ /* 0x000fea0003800000 */
.L_x_51:
[----:B------:R-:W2:Y:S01]  /*3930*/  LDL.LU R22, [R1+0x70] ;  /* 0x0000700001167983 */ /* 0x000ea20000300800 */
[----:B-----5:R-:W-:Y:S01]  /*3940*/  IMAD.U32 R21, R20, 0x10000, RZ ;  /* 0x0001000014157824 */ /* 0x020fe200078e00ff */
[----:B------:R-:W-:Y:S03]  /*3950*/  BSSY B1, `(.L_x_53) ;  /* 0x0000009000017945 */ /* 0x000fe60003800000 */
[----:B------:R-:W-:-:S04]  /*3960*/  FMUL R21, R21, R16 ;  /* 0x0000001015157220 */ /* 0x000fc80000400000 */
[----:B--2---:R-:W-:-:S05]  /*3970*/  FFMA R21, R22, R2, R21 ;  /* 0x0000000216157223 */ /* 0x004fca0000000015 */
[----:B------:R-:W-:-:S05]  /*3980*/  F2FP.BF16.F32.PACK_AB R21, RZ, R21 ;  /* 0x00000015ff15723e */ /* 0x000fca00000010ff */
[----:B------:R2:W-:Y:S01]  /*3990*/  @P1 STG.E.U16 desc[UR36][R4.64+0x30], R21 ;  /* 0x0000301504001986 */ /* 0x0005e2000c101524 */
[----:B------:R-:W-:-:S04]  /*39a0*/  ISETP.GT.AND P1, PT, R3, 0x19, PT ;  /* 0x000000190300780c */ /* 0x000fc80003f24270 */
[----:B------:R-:W-:-:S13]  /*39b0*/  ISETP.GT.AND P5, PT, R0, RZ, P1 ;  /* 0x000000ff0000720c */ /* 0x000fda0000fa4270 */
[----:B--2---:R-:W-:Y:S05]  /*39c0*/  @!P5 BRA `(.L_x_54) ;  /* 0x000000000004d947 */ /* 0x004fea0003800000 */
[----:B------:R2:W5:Y:S02]  /*39d0*/  LDG.E.LTC128B.U16 R20, desc[UR36][R14.64+0x32] ;  /* 0x000032240e147981 */ /* 0x000564000c1e1520 */
.L_x_54:
[----:B------:R-:W-:Y:S05]  /*39e0*/  BSYNC B1 ;  /* 0x0000000000017941 */ /* 0x000fea0003800000 */
.L_x_53:
        /* <DEDUP_REMOVED lines=10> */
.L_x_56:
[----:B------:R-:W-:Y:S05]  /*3a90*/  BSYNC B1 ;  /* 0x0000000000017941 */ /* 0x000fea0003800000 */
.L_x_55:
        /* <DEDUP_REMOVED lines=10> */
.L_x_58:
[----:B------:R-:W-:Y:S05]  /*3b40*/  BSYNC B1 ;  /* 0x0000000000017941 */ /* 0x000fea0003800000 */
.L_x_57:
[----:B------:R-:W3:Y:S01]  /*3b50*/  LDL.LU R218, [R1+0x7c] ;  /* 0x00007c0001da7983 */ /* 0x000ee20000300800 */
[----:B-----5:R-:W-:Y:S02]  /*3b60*/  IMAD.U32 R21, R20, 0x10000, RZ ;  /* 0x0001000014157824 */ /* 0x020fe400078e00ff */
[----:B------:R-:W-:Y:S01]  /*3b70*/  IMAD.SHL.U32 R219, R18, 0x100, RZ ;  /* 0x0000010012db7824 */ /* 0x000fe200078e00ff */
[----:B------:R-:W-:Y:S01]  /*3b80*/  PRMT R22, R20, 0x7610, R22 ;  /* 0x0000761014167816 */ /* 0x000fe20000000016 */
[----:B------:R-:W-:Y:S01]  /*3b90*/  FMUL R21, R21, R16 ;  /* 0x0000001015157220 */ /* 0x000fe20000400000 */
[----:B------:R-:W4:Y:S03]  /*3ba0*/  LDL.LU R23, [R1] ;  /* 0x0000000001177983 */ /* 0x000f260000300800 */
[----:B---3--:R-:W-:Y:S01]  /*3bb0*/  FFMA R21, R218, R2, R21 ;  /* 0x00000002da157223 */ /* 0x008fe20000000015 */
[----:B------:R-:W-:-:S04]  /*3bc0*/  SHF.L.U64.HI R218, R18, 0x8, R19 ;  /* 0x0000000812da7819 */ /* 0x000fc80000010213 */
[----:B------:R-:W-:-:S05]  /*3bd0*/  F2FP.BF16.F32.PACK_AB R21, RZ, R21 ;  /* 0x00000015ff15723e */ /* 0x000fca00000010ff */
[----:B------:R3:W-:Y:S01]  /*3be0*/  @P5 STG.E.U16 desc[UR36][R6.64+0x32], R21 ;  /* 0x0000321506005986 */ /* 0x0007e2000c101524 */
[----:B------:R-:W-:-:S05]  /*3bf0*/  IADD3 R18, P5, R219, R4, RZ ;  /* 0x00000004db127210 */ /* 0x000fca0007fbe0ff */
[----:B------:R-:W-:Y:S01]  /*3c00*/  IMAD.X R19, R218, 0x1, R5, P5 ;  /* 0x00000001da137824 */ /* 0x000fe200028e0605 */
[----:B------:R-:W-:-:S13]  /*3c10*/  ISETP.GT.AND P5, PT, R0, 0x80, P0 ;  /* 0x000000800000780c */ /* 0x000fda00007a4270 */
[----:B------:R-:W2:Y:S01]  /*3c20*/  @P5 LDG.E.LTC128B.U16 R22, desc[UR36][R224.64] ;  /* 0x00000024e0165981 */ /* 0x000ea2000c1e1520 */
[----:B------:R-:W-:Y:S01]  /*3c30*/  BSSY B1, `(.L_x_59) ;  /* 0x000000a000017945 */ /* 0x000fe20003800000 */
[----:B--2---:R-:W-:-:S04]  /*3c40*/  IMAD.U32 R20, R22, 0x10000, RZ ;  /* 0x0001000016147824 */ /* 0x004fc800078e00ff */
[----:B------:R-:W-:-:S04]  /*3c50*/  FMUL R20, R20, R16 ;  /* 0x0000001014147220 */ /* 0x000fc80000400000 */
[----:B----4-:R-:W-:-:S05]  /*3c60*/  FFMA R20, R23, R2, R20 ;  /* 0x0000000217147223 */ /* 0x010fca0000000014 */
[----:B------:R-:W-:-:S05]  /*3c70*/  F2FP.BF16.F32.PACK_AB R20, RZ, R20 ;  /* 0x00000014ff14723e */ /* 0x000fca00000010ff */
[----:B------:R3:W-:Y:S01]  /*3c80*/  @P5 STG.E.U16 desc[UR36][R18.64], R20 ;  /* 0x0000001412005986 */ /* 0x0007e2000c101524 */
[----:B------:R-:W-:-:S04]  /*3c90*/  LOP3.LUT P5, RZ, R17, 0x2, RZ, 0xc0, !PT ;  /* 0x0000000211ff7812 */ /* 0x000fc800078ac0ff */
[----:B------:R-:W-:-:S13]  /*3ca0*/  ISETP.GT.AND P5, PT, R0, 0x80, P5 ;  /* 0x000000800000780c */ /* 0x000fda0002fa4270 */
[----:B---3--:R-:W-:Y:S05]  /*3cb0*/  @!P5 BRA `(.L_x_60) ;  /* 0x000000000004d947 */ /* 0x008fea0003800000 */
[----:B------:R2:W5:Y:S02]  /*3cc0*/  LDG.E.LTC128B.U16 R22, desc[UR36][R10.64+0x2] ;  /* 0x000002240a167981 */ /* 0x000564000c1e1520 */
.L_x_60:
[----:B------:R-:W-:Y:S05]  /*3cd0*/  BSYNC B1 ;  /* 0x0000000000017941 */ /* 0x000fea0003800000 */
.L_x_59:
[----:B------:R-:W3:Y:S04]  /*3ce0*/  LDL.LU R21, [R1+0x4] ;  /* 0x0000040001157983 */ /* 0x000ee80000300800 */
[----:B------:R-:W4:Y:S04]  /*3cf0*/  LDL R221, [R1+0x44] ;  /* 0x0000440001dd7983 */ /* 0x000f280000100800 */
[----:B------:R-:W2:Y:S01]  /*3d00*/  LDL R220, [R1+0x40] ;  /* 0x0000400001dc7983 */ /* 0x000ea20000100800 */
[----:B-----5:R-:W-:Y:S01]  /*3d10*/  IMAD.U32 R20, R22, 0x10000, RZ ;  /* 0x0001000016147824 */ /* 0x020fe200078e00ff */
[----:B------:R-:W-:Y:S01]  /*3d20*/  ISETP.GT.AND P0, PT, R0, 0x88, P0 ;  /* 0x000000880000780c */ /* 0x000fe20000704270 */
[----:B------:R-:W-:Y:S02]  /*3d30*/  BSSY B1, `(.L_x_61) ;  /* 0x0000009000017945 */ /* 0x000fe40003800000 */
[----:B------:R-:W-:-:S04]  /*3d40*/  FMUL R20, R20, R16 ;  /* 0x0000001014147220 */ /* 0x000fc80000400000 */
[----:B---3--:R-:W-:-:S05]  /*3d50*/  FFMA R20, R21, R2, R20 ;  /* 0x0000000215147223 */ /* 0x008fca0000000014 */
[----:B------:R-:W-:-:S05]  /*3d60*/  F2FP.BF16.F32.PACK_AB R20, RZ, R20 ;  /* 0x00000014ff14723e */ /* 0x000fca00000010ff */
[----:B------:R4:W-:Y:S02]  /*3d70*/  @P5 STG.E.U16 desc[UR36][R18.64+0x2], R20 ;  /* 0x0000021412005986 */ /* 0x0009e4000c101524 */
[----:B----4-:R-:W-:-:S05]  /*3d80*/  IADD3 R20, P5, R18, R221, RZ ;  /* 0x000000dd12147210 */ /* 0x010fca0007fbe0ff */
[----:B--2---:R-:W-:Y:S01]  /*3d90*/  IMAD.X R21, R19, 0x1, R220, P5 ;  /* 0x0000000113157824 */ /* 0x004fe200028e06dc */
[----:B------:R-:W-:Y:S07]  /*3da0*/  @!P0 BRA `(.L_x_62) ;  /* 0x0000000000048947 */ /* 0x000fee0003800000 */
[----:B------:R2:W5:Y:S02]  /*3db0*/  LDG.E.LTC128B.U16 R22, desc[UR36][R216.64] ;  /* 0x00000024d8167981 */ /* 0x000564000c1e1520 */
.L_x_62:
[----:B------:R-:W-:Y:S05]  /*3dc0*/  BSYNC B1 ;  /* 0x0000000000017941 */ /* 0x000fea0003800000 */
.L_x_61:
[----:B--2---:R-:W2:Y:S01]  /*3dd0*/  LDL.LU R216, [R1+0x8] ;  /* 0x0000080001d87983 */ /* 0x004ea20000300800 */
[----:B-----5:R-:W-:Y:S01]  /*3de0*/  IMAD.U32 R23, R22, 0x10000, RZ ;  /* 0x0001000016177824 */ /* 0x020fe200078e00ff */
[----:B------:R-:W-:Y:S01]  /*3df0*/  LOP3.LUT P5, RZ, R17, 0x2, RZ, 0xc0, !PT ;  /* 0x0000000211ff7812 */ /* 0x000fe200078ac0ff */
[----:B------:R-:W-:Y:S02]  /*3e00*/  BSSY B1, `(.L_x_63) ;  /* 0x0000008000017945 */ /* 0x000fe40003800000 */
[----:B------:R-:W-:-:S04]  /*3e10*/  FMUL R23, R23, R16 ;  /* 0x0000001017177220 */ /* 0x000fc80000400000 */
[----:B--2---:R-:W-:-:S05]  /*3e20*/  FFMA R23, R216, R2, R23 ;  /* 0x00000002d8177223 */ /* 0x004fca0000000017 */
[----:B------:R-:W-:-:S05]  /*3e30*/  F2FP.BF16.F32.PACK_AB R23, RZ, R23 ;  /* 0x00000017ff17723e */ /* 0x000fca00000010ff */
[----:B------:R2:W-:Y:S01]  /*3e40*/  @P0 STG.E.U16 desc[UR36][R20.64], R23 ;  /* 0x0000001714000986 */ /* 0x0005e2000c101524 */
[----:B------:R-:W-:-:S13]  /*3e50*/  ISETP.GT.AND P0, PT, R0, 0x88, P5 ;  /* 0x000000880000780c */ /* 0x000fda0002f04270 */
[----:B--2---:R-:W-:Y:S05]  /*3e60*/  @!P0 BRA `(.L_x_64) ;  /* 0x0000000000048947 */ /* 0x004fea0003800000 */
[----:B------:R2:W5:Y:S02]  /*3e70*/  LDG.E.LTC128B.U16 R22, desc[UR36][R8.64+0x2] ;  /* 0x0000022408167981 */ /* 0x000564000c1e1520 */
.L_x_64:
[----:B------:R-:W-:Y:S05]  /*3e80*/  BSYNC B1 ;  /* 0x0000000000017941 */ /* 0x000fea0003800000 */
.L_x_63:
[----:B------:R-:W3:Y:S01]  /*3e90*/  LDL.LU R216, [R1+0xc] ;  /* 0x00000c0001d87983 */ /* 0x000ee20000300800 */
[----:B-----5:R-:W-:Y:S01]  /*3ea0*/  IMAD.U32 R23, R22, 0x10000, RZ ;  /* 0x0001000016177824 */ /* 0x020fe200078e00ff */
[----:B------:R-:W-:Y:S01]  /*3eb0*/  LOP3.LUT P5, RZ, R17, 0x4, RZ, 0xc0, !PT ;  /* 0x0000000411ff7812 */ /* 0x000fe200078ac0ff */
[----:B------:R-:W-:Y:S02]  /*3ec0*/  BSSY B1, `(.L_x_65) ;  /* 0x0000008000017945 */ /* 0x000fe40003800000 */
[----:B------:R-:W-:-:S04]  /*3ed0*/  FMUL R23, R23, R16 ;  /* 0x0000001017177220 */ /* 0x000fc80000400000 */
[----:B---3--:R-:W-:-:S05]  /*3ee0*/  FFMA R23, R216, R2, R23 ;  /* 0x00000002d8177223 */ /* 0x008fca0000000017 */
[----:B------:R-:W-:-:S05]  /*3ef0*/  F2FP.BF16.F32.PACK_AB R23, RZ, R23 ;  /* 0x00000017ff17723e */ /* 0x000fca00000010ff */
[----:B------:R3:W-:Y:S01]  /*3f00*/  @P0 STG.E.U16 desc[UR36][R20.64+0x2], R23 ;  /* 0x0000021714000986 */ /* 0x0007e2000c101524 */
[----:B------:R-:W-:-:S13]  /*3f10*/  ISETP.GT.AND P0, PT, R0, 0x80, P5 ;  /* 0x000000800000780c */ /* 0x000fda0002f04270 */
[----:B---3--:R-:W-:Y:S05]  /*3f20*/  @!P0 BRA `(.L_x_66) ;  /* 0x0000000000048947 */ /* 0x008fea0003800000 */
[----:B------:R3:W5:Y:S02]  /*3f30*/  LDG.E.LTC128B.U16 R22, desc[UR36][R10.64+0x10] ;  /* 0x000010240a167981 */ /* 0x000764000c1e1520 */
.L_x_66:
[----:B------:R-:W-:Y:S05]  /*3f40*/  BSYNC B1 ;  /* 0x0000000000017941 */ /* 0x000fea0003800000 */
.L_x_65:
[----:B------:R-:W4:Y:S01]  /*3f50*/  LDL.LU R216, [R1+0x10] ;  /* 0x0000100001d87983 */ /* 0x000f220000300800 */
[----:B-----5:R-:W-:Y:S01]  /*3f60*/  IMAD.U32 R23, R22, 0x10000, RZ ;  /* 0x0001000016177824 */ /* 0x020fe200078e00ff */
[----:B------:R-:W-:Y:S03]  /*3f70*/  BSSY B1, `(.L_x_67) ;  /* 0x0000008000017945 */ /* 0x000fe60003800000 */
[----:B------:R-:W-:-:S04]  /*3f80*/  FMUL R23, R23, R16 ;  /* 0x0000001017177220 */ /* 0x000fc80000400000 */
[----:B----4-:R-:W-:-:S05]  /*3f90*/  FFMA R23, R216, R2, R23 ;  /* 0x00000002d8177223 */ /* 0x010fca0000000017 */
[----:B------:R-:W-:-:S05]  /*3fa0*/  F2FP.BF16.F32.PACK_AB R23, RZ, R23 ;  /* 0x00000017ff17723e */ /* 0x000fca00000010ff */
[----:B------:R4:W-:Y:S01]  /*3fb0*/  @P0 STG.E.U16 desc[UR36][R18.64+0x10], R23 ;  /* 0x0000101712000986 */ /* 0x0009e2000c101524 */
[----:B------:R-:W-:-:S13]  /*3fc0*/  ISETP.GT.AND P0, PT, R0, 0x80, P6 ;  /* 0x000000800000780c */ /* 0x000fda0003704270 */
[----:B----4-:R-:W-:Y:S05]  /*3fd0*/  @!P0 BRA `(.L_x_68) ;  /* 0x0000000000048947 */ /* 0x010fea0003800000 */
[----:B------:R4:W5:Y:S02]  /*3fe0*/  LDG.E.LTC128B.U16 R22, desc[UR36][R10.64+0x12] ;  /* 0x000012240a167981 */ /* 0x000964000c1e1520 */
.L_x_68:
[----:B------:R-:W-:Y:S05]  /*3ff0*/  BSYNC B1 ;  /* 0x0000000000017941 */ /* 0x000fea0003800000 */
.L_x_67:
        /* <DEDUP_REMOVED lines=10> */
.L_x_70:
[----:B------:R-:W-:Y:S05]  /*40a0*/  BSYNC B1 ;  /* 0x0000000000017941 */ /* 0x000fea0003800000 */
.L_x_69:
[----:B------:R-:W3:Y:S01]  /*40b0*/  LDL.LU R216, [R1+0x18] ;  /* 0x0000180001d87983 */ /* 0x000ee20000300800 */
[----:B-----5:R-:W-:Y:S01]  /*40c0*/  IMAD.U32 R23, R22, 0x10000, RZ ;  /* 0x0001000016177824 */ /* 0x020fe200078e00ff */
        /* <DEDUP_REMOVED lines=8> */
.L_x_72:
[----:B------:R-:W-:Y:S05]  /*4150*/  BSYNC B1 ;  /* 0x0000000000017941 */ /* 0x000fea0003800000 */
.L_x_71:
[----:B------:R-:W2:Y:S01]  /*4160*/  LDL.LU R216, [R1+0x1c] ;  /* 0x00001c0001d87983 */ /* 0x000ea20000300800 */
[----:B---3-5:R-:W-:Y:S01]  /*4170*/  IMAD.U32 R23, R22, 0x10000, RZ ;  /* 0x0001000016177824 */ /* 0x028fe200078e00ff */
        /* <DEDUP_REMOVED lines=8> */
.L_x_74:
[----:B------:R-:W-:Y:S05]  /*4200*/  BSYNC B1 ;  /* 0x0000000000017941 */ /* 0x000fea0003800000 */
.L_x_73:
[----:B------:R-:W4:Y:S01]  /*4210*/  LDL.LU R216, [R1+0x20] ;  /* 0x0000200001d87983 */ /* 0x000f220000300800 */
[----:B--2--5:R-:W-:Y:S01]  /*4220*/  IMAD.U32 R23, R22, 0x10000, RZ ;  /* 0x0001000016177824 */ /* 0x024fe200078e00ff */
[----:B------:R-:W-:Y:S01]  /*4230*/  ISETP.GT.AND P5, PT, R0, 0x80, P3 ;  /* 0x000000800000780c */ /* 0x000fe20001fa4270 */
[----:B------:R-:W-:Y:S02]  /*4240*/  BSSY B1, `(.L_x_75) ;  /* 0x0000007000017945 */ /* 0x000fe40003800000 */
[----:B------:R-:W-:-:S04]  /*4250*/  FMUL R23, R23, R16 ;  /* 0x0000001017177220 */ /* 0x000fc80000400000 */
[----:B----4-:R-:W-:-:S05]  /*4260*/  FFMA R23, R216, R2, R23 ;  /* 0x00000002d8177223 */ /* 0x010fca0000000017 */
[----:B------:R-:W-:-:S05]  /*4270*/  F2FP.BF16.F32.PACK_AB R23, RZ, R23 ;  /* 0x00000017ff17723e */ /* 0x000fca00000010ff */
[----:B------:R2:W-:Y:S01]  /*4280*/  @P0 STG.E.U16 desc[UR36][R18.64+0x20], R23 ;  /* 0x0000201712000986 */ /* 0x0005e2000c101524 */
[----:B------:R-:W-:Y:S05]  /*4290*/  @!P5 BRA `(.L_x_76) ;  /* 0x000000000004d947 */ /* 0x000fea0003800000 */
[----:B------:R4:W5:Y:S02]  /*42a0*/  LDG.E.LTC128B.U16 R22, desc[UR36][R10.64+0x22] ;  /* 0x000022240a167981 */ /* 0x000964000c1e1520 */
.L_x_76:
[----:B------:R-:W-:Y:S05]  /*42b0*/  BSYNC B1 ;  /* 0x0000000000017941 */ /* 0x000fea0003800000 */
.L_x_75:
[----:B------:R-:W3:Y:S01]  /*42c0*/  LDL.LU R216, [R1+0x24] ;  /* 0x0000240001d87983 */ /* 0x000ee20000300800 */
[----:B--2--5:R-:W-:Y:S01]  /*42d0*/  IMAD.U32 R23, R22, 0x10000, RZ ;  /* 0x0001000016177824 */ /* 0x024fe200078e00ff */
        /* <DEDUP_REMOVED lines=8> */
.L_x_78:
[----:B------:R-:W-:Y:S05]  /*4360*/  BSYNC B1 ;  /* 0x0000000000017941 */ /* 0x000fea0003800000 */
.L_x_77:
        /* <DEDUP_REMOVED lines=10> */
.L_x_80:
[----:B------:R-:W-:Y:S05]  /*4410*/  BSYNC B1 ;  /* 0x0000000000017941 */ /* 0x000fea0003800000 */
.L_x_79:
        /* <DEDUP_REMOVED lines=10> */
.L_x_82:
[----:B------:R-:W-:Y:S05]  /*44c0*/  BSYNC B1 ;  /* 0x0000000000017941 */ /* 0x000fea0003800000 */
.L_x_81:
        /* <DEDUP_REMOVED lines=10> */
.L_x_84:
[----:B------:R-:W-:Y:S05]  /*4570*/  BSYNC B1 ;  /* 0x0000000000017941 */ /* 0x000fea0003800000 */
.L_x_83:
        /* <DEDUP_REMOVED lines=10> */
.L_x_86:
[----:B------:R-:W-:Y:S05]  /*4620*/  BSYNC B1 ;  /* 0x0000000000017941 */ /* 0x000fea0003800000 */
.L_x_85:
        /* <DEDUP_REMOVED lines=10> */
.L_x_88:
[----:B------:R-:W-:Y:S05]  /*46d0*/  BSYNC B1 ;  /* 0x0000000000017941 */ /* 0x000fea0003800000 */
.L_x_87:
[----:B------:R-:W3:Y:S01]  /*46e0*/  LDL.LU R216, [R1+0x3c] ;  /* 0x00003c0001d87983 */ /* 0x000ee20000300800 */
[----:B--2--5:R-:W-:Y:S01]  /*46f0*/  IMAD.U32 R23, R22, 0x10000, RZ ;  /* 0x0001000016177824 */ /* 0x024fe200078e00ff */
        /* <DEDUP_REMOVED lines=11> */
.L_x_90:
[----:B------:R-:W-:Y:S05]  /*47b0*/  BSYNC B1 ;  /* 0x0000000000017941 */ /* 0x000fea0003800000 */
.L_x_89:
[----:B--2--5:R-:W-:Y:S01]  /*47c0*/  IMAD.U32 R21, R22, 0x10000, RZ ;  /* 0x0001000016157824 */ /* 0x024fe200078e00ff */
[----:B------:R-:W-:Y:S01]  /*47d0*/  ISETP.GT.AND P2, PT, R3, 0x21, PT ;  /* 0x000000210300780c */ /* 0x000fe20003f44270 */
[----:B------:R-:W-:Y:S01]  /*47e0*/  BSSY B1, `(.L_x_91) ;  /* 0x000000a000017945 */ /* 0x000fe20003800000 */
[----:B------:R-:W-:Y:S01]  /*47f0*/  LOP3.LUT R17, R17, 0xfffffffd, RZ, 0xc0, !PT ;  /* 0xfffffffd11117812 */ /* 0x000fe200078ec0ff */
[----:B------:R-:W-:Y:S01]  /*4800*/  FMUL R21, R21, R16 ;  /* 0x0000001015157220 */ /* 0x000fe20000400000 */
[----:B------:R-:W-:-:S03]  /*4810*/  ISETP.GT.AND P1, PT, R0, RZ, P2 ;  /* 0x000000ff0000720c */ /* 0x000fc60001724270 */
[----:B------:R-:W-:-:S05]  /*4820*/  FFMA R21, R200, R2, R21 ;  /* 0x00000002c8157223 */ /* 0x000fca0000000015 */
[----:B------:R-:W-:Y:S02]  /*4830*/  F2FP.BF16.F32.PACK_AB R21, RZ, R21 ;  /* 0x00000015ff15723e */ /* 0x000fe400000010ff */
[----:B------:R-:W-:-:S03]  /*4840*/  @P2 LOP3.LUT R17, R17, 0x2, RZ, 0xfc, !PT ;  /* 0x0000000211112812 */ /* 0x000fc600078efcff */
[----:B------:R2:W-:Y:S01]  /*4850*/  @P0 STG.E.U16 desc[UR36][R4.64+0x40], R21 ;  /* 0x0000401504000986 */ /* 0x0005e2000c101524 */
[----:B------:R-:W-:Y:S05]  /*4860*/  @!P1 BRA `(.L_x_92) ;  /* 0x0000000000049947 */ /* 0x000fea0003800000 */
[----:B------:R0:W5:Y:S02]  /*4870*/  LDG.E.LTC128B.U16 R22, desc[UR36][R14.64+0x42] ;  /* 0x000042240e167981 */ /* 0x000164000c1e1520 */
.L_x_92:
[----:B------:R-:W-:Y:S05]  /*4880*/  BSYNC B1 ;  /* 0x0000000000017941 */ /* 0x000fea0003800000 */
.L_x_91:
[----:B--2--5:R-:W-:Y:S01]  /*4890*/  IMAD.U32 R21, R22, 0x10000, RZ ;  /* 0x0001000016157824 */ /* 0x024fe200078e00ff */
[----:B------:R-:W-:Y:S01]  /*48a0*/  ISETP.GT.AND P0, PT, R0, 0x8, P3 ;  /* 0x000000080000780c */ /* 0x000fe20001f04270 */
[----:B------:R-:W-:Y:S02]  /*48b0*/  BSSY B1, `(.L_x_93) ;  /* 0x0000007000017945 */ /* 0x000fe40003800000 */
[----:B------:R-:W-:-:S04]  /*48c0*/  FMUL R20, R21, R16 ;  /* 0x0000001015147220 */ /* 0x000fc80000400000 */
[----:B------:R-:W-:-:S05]  /*48d0*/  FFMA R20, R201, R2, R20 ;  /* 0x00000002c9147223 */ /* 0x000fca0000000014 */
[----:B------:R-:W-:-:S05]  /*48e0*/  F2FP.BF16.F32.PACK_AB R20, RZ, R20 ;  /* 0x00000014ff14723e */ /* 0x000fca00000010ff */
[----:B------:R2:W-:Y:S01]  /*48f0*/  @P1 STG.E.U16 desc[UR36][R4.64+0x42], R20 ;  /* 0x0000421404001986 */ /* 0x0005e2000c101524 */
[----:B------:R-:W-:Y:S05]  /*4900*/  @!P0 BRA `(.L_x_94) ;  /* 0x0000000000048947 */ /* 0x000fea0003800000 */
[----:B------:R0:W5:Y:S02]  /*4910*/  LDG.E.LTC128B.U16 R22, desc[UR36][R12.64+0x40] ;  /* 0x000040240c167981 */ /* 0x000164000c1e1520 */
.L_x_94:
[----:B------:R-:W-:Y:S05]  /*4920*/  BSYNC B1 ;  /* 0x0000000000017941 */ /* 0x000fea0003800000 */
.L_x_93:
[----:B-----5:R-:W-:Y:S01]  /*4930*/  IMAD.U32 R21, R22, 0x10000, RZ ;  /* 0x0001000016157824 */ /* 0x020fe200078e00ff */
        /* <DEDUP_REMOVED lines=8> */
.L_x_96:
[----:B------:R-:W-:Y:S05]  /*49c0*/  BSYNC B1 ;  /* 0x0000000000017941 */ /* 0x000fea0003800000 */
.L_x_95:
[----:B0----5:R-:W-:Y:S01]  /*49d0*/  IMAD.U32 R21, R22, 0x10000, RZ ;  /* 0x0001000016157824 */ /* 0x021fe200078e00ff */
[----:B------:R-:W-:Y:S01]  /*49e0*/  ISETP.GT.AND P6, PT, R3, 0x28, PT ;  /* 0x000000280300780c */ /* 0x000fe20003fc4270 */
[----:B------:R-:W-:Y:S02]  /*49f0*/  BSSY B1, `(.L_x_97) ;  /* 0x0000008000017945 */ /* 0x000fe40003800000 */
[----:B--2---:R-:W-:Y:S01]  /*4a00*/  FMUL R20, R21, R16 ;  /* 0x0000001015147220 */ /* 0x004fe20000400000 */
[----:B------:R-:W-:-:S03]  /*4a10*/  ISETP.GT.AND P1, PT, R0, RZ, P6 ;  /* 0x000000ff0000720c */ /* 0x000fc60003724270 */
[----:B------:R-:W-:-:S05]  /*4a20*/  FFMA R20, R203, R2, R20 ;  /* 0x00000002cb147223 */ /* 0x000fca0000000014 */
[----:B------:R-:W-:-:S05]  /*4a30*/  F2FP.BF16.F32.PACK_AB R20, RZ, R20 ;  /* 0x00000014ff14723e */ /* 0x000fca00000010ff */
[----:B------:R0:W-:Y:S01]  /*4a40*/  @P2 STG.E.U16 desc[UR36][R6.64+0x42], R20 ;  /* 0x0000421406002986 */ /* 0x0001e2000c101524 */
[----:B------:R-:W-:Y:S05]  /*4a50*/  @!P1 BRA `(.L_x_98) ;  /* 0x0000000000049947 */ /* 0x000fea0003800000 */
[----:B------:R2:W5:Y:S02]  /*4a60*/  LDG.E.LTC128B.U16 R22, desc[UR36][R14.64+0x50] ;  /* 0x000050240e167981 */ /* 0x000564000c1e1520 */
.L_x_98:
[----:B------:R-:W-:Y:S05]  /*4a70*/  BSYNC B1 ;  /* 0x0000000000017941 */ /* 0x000fea0003800000 */
.L_x_97:
[----:B-----5:R-:W-:Y:S01]  /*4a80*/  IMAD.U32 R21, R22, 0x10000, RZ ;  /* 0x0001000016157824 */ /* 0x020fe200078e00ff */
[----:B0-----:R-:W-:Y:S01]  /*4a90*/  IADD3 R20, P0, P2, R221, R4, R219 ;  /* 0x00000004dd147210 */ /* 0x001fe20007a1e0db */
[----:B------:R-:W-:Y:S01]  /*4aa0*/  BSSY B1, `(.L_x_99) ;  /* 0x000000a000017945 */ /* 0x000fe20003800000 */
[----:B------:R-:W-:Y:S01]  /*4ab0*/  ISETP.GT.AND P4, PT, R3, 0x29, PT ;  /* 0x000000290300780c */ /* 0x000fe20003f84270 */
[----:B------:R-:W-:-:S04]  /*4ac0*/  FMUL R21, R21, R16 ;  /* 0x0000001015157220 */ /* 0x000fc80000400000 */
[----:B------:R-:W-:Y:S01]  /*4ad0*/  FFMA R204, R204, R2, R21 ;  /* 0x00000002cccc7223 */ /* 0x000fe20000000015 */
[----:B------:R-:W-:Y:S02]  /*4ae0*/  IADD3.X R21, R220, R5, R218, P0, P2 ;  /* 0x00000005dc157210 */ /* 0x000fe400007e44da */
[----:B------:R-:W-:Y:S02]  /*4af0*/  ISETP.GT.AND P0, PT, R0, RZ, P4 ;  /* 0x000000ff0000720c */ /* 0x000fe40002704270 */
[----:B------:R-:W-:-:S05]  /*4b00*/  F2FP.BF16.F32.PACK_AB R204, RZ, R204 ;  /* 0x000000ccffcc723e */ /* 0x000fca00000010ff */
[----:B------:R0:W-:Y:S06]  /*4b10*/  @P1 STG.E.U16 desc[UR36][R4.64+0x50], R204 ;  /* 0x000050cc04001986 */ /* 0x0001ec000c101524 */
[----:B------:R-:W-:Y:S05]  /*4b20*/  @!P0 BRA `(.L_x_100) ;  /* 0x0000000000048947 */ /* 0x000fea0003800000 */
[----:B------:R0:W5:Y:S02]  /*4b30*/  LDG.E.LTC128B.U16 R22, desc[UR36][R14.64+0x52] ;  /* 0x000052240e167981 */ /* 0x000164000c1e1520 */
.L_x_100:
[----:B------:R-:W-:Y:S05]  /*4b40*/  BSYNC B1 ;  /* 0x0000000000017941 */ /* 0x000fea0003800000 */
.L_x_99:
        /* <DEDUP_REMOVED lines=9> */
.L_x_102:
[----:B------:R-:W-:Y:S05]  /*4be0*/  BSYNC B1 ;  /* 0x0000000000017941 */ /* 0x000fea0003800000 */
.L_x_101:
        /* <DEDUP_REMOVED lines=9> */
.L_x_104:
[----:B------:R-:W-:Y:S05]  /*4c80*/  BSYNC B1 ;  /* 0x0000000000017941 */ /* 0x000fea0003800000 */
.L_x_103:
[----:B0----5:R-:W-:Y:S01]  /*4c90*/  IMAD.U32 R23, R22, 0x10000, RZ ;  /* 0x0001000016177824 */ /* 0x021fe200078e00ff */
[----:B------:R-:W-:Y:S01]  /*4ca0*/  ISETP.GT.AND P3, PT, R3, 0x30, PT ;  /* 0x000000300300780c */ /* 0x000fe20003f64270 */
[----:B------:R-:W-:Y:S02]  /*4cb0*/  BSSY B1, `(.L_x_105) ;  /* 0x000000a000017945 */ /* 0x000fe40003800000 */
[----:B------:R-:W-:-:S04]  /*4cc0*/  FMUL R200, R23, R16 ;  /* 0x0000001017c87220 */ /* 0x000fc80000400000 */
[----:B------:R-:W-:-:S05]  /*4cd0*/  FFMA R200, R207, R2, R200 ;  /* 0x00000002cfc87223 */ /* 0x000fca00000000c8 */
[----:B------:R-:W-:-:S04]  /*4ce0*/  F2FP.BF16.F32.PACK_AB R200, RZ, R200 ;  /* 0x000000c8ffc8723e */ /* 0x000fc800000010ff */
[----:B------:R-:W-:Y:S02]  /*4cf0*/  PRMT R23, R200, 0x7610, R23 ;  /* 0x00007610c8177816 */ /* 0x000fe40000000017 */
[----:B------:R-:W-:-:S03]  /*4d00*/  PRMT R200, R22, 0x7610, R200 ;  /* 0x0000761016c87816 */ /* 0x000fc600000000c8 */
[----:B------:R0:W-:Y:S01]  /*4d10*/  @P0 STG.E.U16 desc[UR36][R6.64+0x52], R23 ;  /* 0x0000521706000986 */ /* 0x0001e2000c101524 */
[----:B------:R-:W-:-:S13]  /*4d20*/  ISETP.GT.AND P0, PT, R0, RZ, P3 ;  /* 0x000000ff0000720c */ /* 0x000fda0001f04270 */
[----:B0-----:R-:W-:Y:S05]  /*4d30*/  @!P0 BRA `(.L_x_106) ;  /* 0x0000000000048947 */ /* 0x001fea0003800000 */
[----:B------:R0:W5:Y:S02]  /*4d40*/  LDG.E.LTC128B.U16 R200, desc[UR36][R14.64+0x60] ;  /* 0x000060240ec87981 */ /* 0x000164000c1e1520 */
.L_x_106:
[----:B------:R-:W-:Y:S05]  /*4d50*/  BSYNC B1 ;  /* 0x0000000000017941 */ /* 0x000fea0003800000 */
.L_x_105:
[----:B-----5:R-:W-:Y:S01]  /*4d60*/  IMAD.U32 R23, R200, 0x10000, RZ ;  /* 0x00010000c8177824 */ /* 0x020fe200078e00ff */
[----:B------:R-:W-:Y:S01]  /*4d70*/  ISETP.GT.AND P2, PT, R3, 0x31, PT ;  /* 0x000000310300780c */ /* 0x000fe20003f44270 */
[----:B------:R-:W-:Y:S02]  /*4d80*/  BSSY B1, `(.L_x_107) ;  /* 0x000000a000017945 */ /* 0x000fe40003800000 */
[----:B------:R-:W-:-:S04]  /*4d90*/  FMUL R23, R23, R16 ;  /* 0x0000001017177220 */ /* 0x000fc80000400000 */
[----:B------:R-:W-:-:S05]  /*4da0*/  FFMA R23, R208, R2, R23 ;  /* 0x00000002d0177223 */ /* 0x000fca0000000017 */
[----:B------:R-:W-:-:S05]  /*4db0*/  F2FP.BF16.F32.PACK_AB R23, RZ, R23 ;  /* 0x00000017ff17723e */ /* 0x000fca00000010ff */
[----:B------:R1:W-:Y:S01]  /*4dc0*/  @P0 STG.E.U16 desc[UR36][R4.64+0x60], R23 ;  /* 0x0000601704000986 */ /* 0x0003e2000c101524 */
[----:B------:R-:W-:-:S05]  /*4dd0*/  IADD3 R22, P0, R221, R18, RZ ;  /* 0x00000012dd167210 */ /* 0x000fca0007f1e0ff */
[----:B-1----:R-:W-:Y:S01]  /*4de0*/  IMAD.X R23, R220, 0x1, R19, P0 ;  /* 0x00000001dc177824 */ /* 0x002fe200000e0613 */
[----:B------:R-:W-:-:S13]  /*4df0*/  ISETP.GT.AND P0, PT, R0, RZ, P2 ;  /* 0x000000ff0000720c */ /* 0x000fda0001704270 */
[----:B------:R-:W-:Y:S05]  /*4e00*/  @!P0 BRA `(.L_x_108) ;  /* 0x0000000000048947 */ /* 0x000fea0003800000 */
[----:B------:R1:W5:Y:S02]  /*4e10*/  LDG.E.LTC128B.U16 R200, desc[UR36][R14.64+0x62] ;  /* 0x000062240ec87981 */ /* 0x000364000c1e1520 */
.L_x_108:
[----:B------:R-:W-:Y:S05]  /*4e20*/  BSYNC B1 ;  /* 0x0000000000017941 */ /* 0x000fea0003800000 */
.L_x_107:
[----:B-----5:R-:W-:Y:S01]  /*4e30*/  IMAD.U32 R201, R200, 0x10000, RZ ;  /* 0x00010000c8c97824 */ /* 0x020fe200078e00ff */
[----:B------:R-:W-:Y:S03]  /*4e40*/  BSSY B1, `(.L_x_109) ;  /* 0x0000008000017945 */ /* 0x000fe60003800000 */
[----:B------:R-:W-:-:S04]  /*4e50*/  FMUL R202, R201, R16 ;  /* 0x00000010c9ca7220 */ /* 0x000fc80000400000 */
[----:B------:R-:W-:-:S05]  /*4e60*/  FFMA R202, R209, R2, R202 ;  /* 0x00000002d1ca7223 */ /* 0x000fca00000000ca */
[----:B------:R-:W-:-:S05]  /*4e70*/  F2FP.BF16.F32.PACK_AB R202, RZ, R202 ;  /* 0x000000caffca723e */ /* 0x000fca00000010ff */
[----:B------:R0:W-:Y:S01]  /*4e80*/  @P0 STG.E.U16 desc[UR36][R4.64+0x62], R202 ;  /* 0x000062ca04000986 */ /* 0x0001e2000c101524 */
[----:B------:R-:W-:-:S13]  /*4e90*/  ISETP.GT.AND P0, PT, R0, 0x8, P3 ;  /* 0x000000080000780c */ /* 0x000fda0001f04270 */
[----:B0-----:R-:W-:Y:S05]  /*4ea0*/  @!P0 BRA `(.L_x_110) ;  /* 0x0000000000048947 */ /* 0x001fea0003800000 */
[----:B------:R0:W5:Y:S02]  /*4eb0*/  LDG.E.LTC128B.U16 R200, desc[UR36][R12.64+0x60] ;  /* 0x000060240cc87981 */ /* 0x000164000c1e1520 */
.L_x_110:
[----:B------:R-:W-:Y:S05]  /*4ec0*/  BSYNC B1 ;  /* 0x0000000000017941 */ /* 0x000fea0003800000 */
.L_x_109:
        /* <DEDUP_REMOVED lines=9> */
.L_x_112:
[----:B------:R-:W-:Y:S05]  /*4f60*/  BSYNC B1 ;  /* 0x0000000000017941 */ /* 0x000fea0003800000 */
.L_x_111:
[----:B-----5:R-:W-:Y:S01]  /*4f70*/  IMAD.U32 R201, R200, 0x10000, RZ ;  /* 0x00010000c8c97824 */ /* 0x020fe200078e00ff */
[----:B------:R-:W-:Y:S01]  /*4f80*/  ISETP.GT.AND P1, PT, R3, 0x38, PT ;  /* 0x000000380300780c */ /* 0x000fe20003f24270 */
[----:B------:R-:W-:Y:S02]  /*4f90*/  BSSY B1, `(.L_x_113) ;  /* 0x0000008000017945 */ /* 0x000fe40003800000 */
[----:B------:R-:W-:-:S04]  /*4fa0*/  FMUL R202, R201, R16 ;  /* 0x00000010c9ca7220 */ /* 0x000fc80000400000 */
[----:B------:R-:W-:-:S05]  /*4fb0*/  FFMA R202, R211, R2, R202 ;  /* 0x00000002d3ca7223 */ /* 0x000fca00000000ca */
[----:B------:R-:W-:-:S05]  /*4fc0*/  F2FP.BF16.F32.PACK_AB R202, RZ, R202 ;  /* 0x000000caffca723e */ /* 0x000fca00000010ff */
[----:B------:R0:W-:Y:S01]  /*4fd0*/  @P0 STG.E.U16 desc[UR36][R6.64+0x62], R202 ;  /* 0x000062ca06000986 */ /* 0x0001e2000c101524 */
[----:B------:R-:W-:-:S13]  /*4fe0*/  ISETP.GT.AND P0, PT, R0, RZ, P1 ;  /* 0x000000ff0000720c */ /* 0x000fda0000f04270 */
[----:B0-----:R-:W-:Y:S05]  /*4ff0*/  @!P0 BRA `(.L_x_114) ;  /* 0x0000000000048947 */ /* 0x001fea0003800000 */
[----:B------:R0:W5:Y:S02]  /*5000*/  LDG.E.LTC128B.U16 R200, desc[UR36][R14.64+0x70] ;  /* 0x000070240ec87981 */ /* 0x000164000c1e1520 */
.L_x_114:
[----:B------:R-:W-:Y:S05]  /*5010*/  BSYNC B1 ;  /* 0x0000000000017941 */ /* 0x000fea0003800000 */
.L_x_113:
[----:B-----5:R-:W-:Y:S01]  /*5020*/  IMAD.U32 R201, R200, 0x10000, RZ ;  /* 0x00010000c8c97824 */ /* 0x020fe200078e00ff */
[----:B------:R-:W-:Y:S03]  /*5030*/  BSSY B1, `(.L_x_115) ;  /* 0x0000009000017945 */ /* 0x000fe60003800000 */
[----:B------:R-:W-:-:S04]  /*5040*/  FMUL R201, R201, R16 ;  /* 0x00000010c9c97220 */ /* 0x000fc80000400000 */
[----:B------:R-:W-:-:S05]  /*5050*/  FFMA R201, R212, R2, R201 ;  /* 0x00000002d4c97223 */ /* 0x000fca00000000c9 */
[----:B------:R-:W-:-:S05]  /*5060*/  F2FP.BF16.F32.PACK_AB R201, RZ, R201 ;  /* 0x000000c9ffc9723e */ /* 0x000fca00000010ff */
[----:B------:R0:W-:Y:S01]  /*5070*/  @P0 STG.E.U16 desc[UR36][R4.64+0x70], R201 ;  /* 0x000070c904000986 */ /* 0x0001e2000c101524 */
[----:B------:R-:W-:-:S04]  /*5080*/  ISETP.GT.AND P0, PT, R3, 0x39, PT ;  /* 0x000000390300780c */ /* 0x000fc80003f04270 */
[----:B------:R-:W-:-:S13]  /*5090*/  ISETP.GT.AND P5, PT, R0, RZ, P0 ;  /* 0x000000ff0000720c */ /* 0x000fda00007a4270 */
[----:B0-----:R-:W-:Y:S05]  /*50a0*/  @!P5 BRA `(.L_x_116) ;  /* 0x000000000004d947 */ /* 0x001fea0003800000 */
[----:B------:R0:W5:Y:S02]  /*50b0*/  LDG.E.LTC128B.U16 R200, desc[UR36][R14.64+0x72] ;  /* 0x000072240ec87981 */ /* 0x000164000c1e1520 */
.L_x_116:
[----:B------:R-:W-:Y:S05]  /*50c0*/  BSYNC B1 ;  /* 0x0000000000017941 */ /* 0x000fea0003800000 */
.L_x_115:
        /* <DEDUP_REMOVED lines=9> */
.L_x_118:
[----:B------:R-:W-:Y:S05]  /*5160*/  BSYNC B1 ;  /* 0x0000000000017941 */ /* 0x000fea0003800000 */
.L_x_117:
        /* <DEDUP_REMOVED lines=9> */
.L_x_120:
[----:B------:R-:W-:Y:S05]  /*5200*/  BSYNC B1 ;  /* 0x0000000000017941 */ /* 0x000fea0003800000 */
.L_x_119:
[----:B-----5:R-:W-:Y:S01]  /*5210*/  IMAD.U32 R201, R200, 0x10000, RZ ;  /* 0x00010000c8c97824 */ /* 0x020fe200078e00ff */
[----:B------:R-:W-:Y:S03]  /*5220*/  BSSY B1, `(.L_x_121) ;  /* 0x0000009000017945 */ /* 0x000fe60003800000 */
[----:B------:R-:W-:-:S04]  /*5230*/  FMUL R202, R201, R16 ;  /* 0x00000010c9ca7220 */ /* 0x000fc80000400000 */
[----:B------:R-:W-:-:S05]  /*5240*/  FFMA R202, R215, R2, R202 ;  /* 0x00000002d7ca7223 */ /* 0x000fca00000000ca */
[----:B------:R-:W-:-:S05]  /*5250*/  F2FP.BF16.F32.PACK_AB R202, RZ, R202 ;  /* 0x000000caffca723e */ /* 0x000fca00000010ff */
[----:B------:R0:W-:Y:S01]  /*5260*/  @P5 STG.E.U16 desc[UR36][R6.64+0x72], R202 ;  /* 0x000072ca06005986 */ /* 0x0001e2000c101524 */
[----:B------:R-:W-:-:S04]  /*5270*/  LOP3.LUT P5, RZ, R17, 0x1, RZ, 0xc0, !PT ;  /* 0x0000000111ff7812 */ /* 0x000fc800078ac0ff */
[----:B------:R-:W-:-:S13]  /*5280*/  ISETP.GT.AND P5, PT, R0, 0x80, P5 ;  /* 0x000000800000780c */ /* 0x000fda0002fa4270 */
[----:B0-----:R-:W-:Y:S05]  /*5290*/  @!P5 BRA `(.L_x_122) ;  /* 0x000000000004d947 */ /* 0x001fea0003800000 */
[----:B------:R0:W5:Y:S02]  /*52a0*/  LDG.E.LTC128B.U16 R200, desc[UR36][R10.64+0x40] ;  /* 0x000040240ac87981 */ /* 0x000164000c1e1520 */
.L_x_122:
[----:B------:R-:W-:Y:S05]  /*52b0*/  BSYNC B1 ;  /* 0x0000000000017941 */ /* 0x000fea0003800000 */
.L_x_121:
        /* <DEDUP_REMOVED lines=10> */
.L_x_124:
[----:B------:R-:W-:Y:S05]  /*5360*/  BSYNC B1 ;  /* 0x0000000000017941 */ /* 0x000fea0003800000 */
.L_x_123:
        /* <DEDUP_REMOVED lines=10> */
.L_x_126:
[----:B------:R-:W-:Y:S05]  /*5410*/  BSYNC B1 ;  /* 0x0000000000017941 */ /* 0x000fea0003800000 */
.L_x_125:
        /* <DEDUP_REMOVED lines=10> */
.L_x_128:
[----:B------:R-:W-:Y:S05]  /*54c0*/  BSYNC B1 ;  /* 0x0000000000017941 */ /* 0x000fea0003800000 */
.L_x_127:
        /* <DEDUP_REMOVED lines=9> */
.L_x_130:
[----:B------:R-:W-:Y:S05]  /*5560*/  BSYNC B1 ;  /* 0x0000000000017941 */ /* 0x000fea0003800000 */
.L_x_129:
        /* <DEDUP_REMOVED lines=9> */
.L_x_132:
[----:B------:R-:W-:Y:S05]  /*5600*/  BSYNC B1 ;  /* 0x0000000000017941 */ /* 0x000fea0003800000 */
.L_x_131:
        /* <DEDUP_REMOVED lines=9> */
.L_x_134:
[----:B------:R-:W-:Y:S05]  /*56a0*/  BSYNC B1 ;  /* 0x0000000000017941 */ /* 0x000fea0003800000 */
.L_x_133:
        /* <DEDUP_REMOVED lines=9> */
.L_x_136:
[----:B------:R-:W-:Y:S05]  /*5740*/  BSYNC B1 ;  /* 0x0000000000017941 */ /* 0x000fea0003800000 */
.L_x_135:
[----:B0----5:R-:W-:Y:S01]  /*5750*/  IMAD.U32 R21, R200, 0x10000, RZ ;  /* 0x00010000c8157824 */ /* 0x021fe200078e00ff */
        /* <DEDUP_REMOVED lines=8> */
.L_x_138:
[----:B------:R-:W-:Y:S05]  /*57e0*/  BSYNC B1 ;  /* 0x0000000000017941 */ /* 0x000fea0003800000 */
.L_x_137:
        /* <DEDUP_REMOVED lines=9> */
.L_x_140:
[----:B------:R-:W-:Y:S05]  /*5880*/  BSYNC B1 ;  /* 0x0000000000017941 */ /* 0x000fea0003800000 */
.L_x_139:
        /* <DEDUP_REMOVED lines=9> */
.L_x_142:
[----:B------:R-:W-:Y:S05]  /*5920*/  BSYNC B1 ;  /* 0x0000000000017941 */ /* 0x000fea0003800000 */
.L_x_141:
        /* <DEDUP_REMOVED lines=9> */
.L_x_144:
[----:B------:R-:W-:Y:S05]  /*59c0*/  BSYNC B1 ;  /* 0x0000000000017941 */ /* 0x000fea0003800000 */
.L_x_143:
        /* <DEDUP_REMOVED lines=9> */
.L_x_146:
[----:B------:R-:W-:Y:S05]  /*5a60*/  BSYNC B1 ;  /* 0x0000000000017941 */ /* 0x000fea0003800000 */
.L_x_145:
        /* <DEDUP_REMOVED lines=9> */
.L_x_148:
[----:B------:R-:W-:Y:S05]  /*5b00*/  BSYNC B1 ;  /* 0x0000000000017941 */ /* 0x000fea0003800000 */
.L_x_147:
        /* <DEDUP_REMOVED lines=9> */
.L_x_150:
[----:B------:R-:W-:Y:S05]  /*5ba0*/  BSYNC B1 ;  /* 0x0000000000017941 */ /* 0x000fea0003800000 */
.L_x_149:
        /* <DEDUP_REMOVED lines=9> */
.L_x_152:
[----:B------:R-:W-:Y:S05]  /*5c40*/  BSYNC B1 ;  /* 0x0000000000017941 */ /* 0x000fea0003800000 */
.L_x_151:
[----:B0----5:R-:W-:Y:S01]  /*5c50*/  IMAD.U32 R21, R200, 0x10000, RZ ;  /* 0x00010000c8157824 */ /* 0x021fe200078e00ff */
[----:B------:R-:W-:Y:S01]  /*5c60*/  ISETP.GT.AND P3, PT, R3, 0x40, PT ;  /* 0x000000400300780c */ /* 0x000fe20003f64270 */
[----:B------:R-:W-:Y:S02]  /*5c70*/  BSSY B1, `(.L_x_153) ;  /* 0x0000009000017945 */ /* 0x000fe40003800000 */
[----:B------:R-:W-:Y:S01]  /*5c80*/  FMUL R20, R21, R16 ;  /* 0x0000001015147220 */ /* 0x000fe20000400000 */
[----:B------:R-:W-:Y:S02]  /*5c90*/  ISETP.GT.AND P1, PT, R0, RZ, P3 ;  /* 0x000000ff0000720c */ /* 0x000fe40001f24270 */
[----:B------:R-:W-:Y:S01]  /*5ca0*/  P2R R184, PR, RZ, 0x8 ;  /* 0x00000008ffb87803 */ /* 0x000fe20000000000 */
[----:B------:R-:W-:-:S05]  /*5cb0*/  FFMA R20, R199, R2, R20 ;  /* 0x00000002c7147223 */ /* 0x000fca0000000014 */
[----:B------:R-:W-:-:S05]  /*5cc0*/  F2FP.BF16.F32.PACK_AB R20, RZ, R20 ;  /* 0x00000014ff14723e */ /* 0x000fca00000010ff */
[----:B------:R0:W-:Y:S01]  /*5cd0*/  @P0 STG.E.U16 desc[UR36][R22.64+0x72], R20 ;  /* 0x0000721416000986 */ /* 0x0001e2000c101524 */
[----:B------:R-:W-:Y:S05]  /*5ce0*/  @!P1 BRA `(.L_x_154) ;  /* 0x0000000000049947 */ /* 0x000fea0003800000 */
[----:B------:R0:W5:Y:S02]  /*5cf0*/  LDG.E.LTC128B.U16 R200, desc[UR36][R14.64+0x80] ;  /* 0x000080240ec87981 */ /* 0x000164000c1e1520 */
.L_x_154:
[----:B------:R-:W-:Y:S05]  /*5d00*/  BSYNC B1 ;  /* 0x0000000000017941 */ /* 0x000fea0003800000 */
.L_x_153:
[----:B-----5:R-:W-:Y:S01]  /*5d10*/  IMAD.U32 R21, R200, 0x10000, RZ ;  /* 0x00010000c8157824 */ /* 0x020fe200078e00ff */
[----:B------:R-:W-:Y:S01]  /*5d20*/  ISETP.GT.AND P2, PT, R3, 0x41, PT ;  /* 0x000000410300780c */ /* 0x000fe20003f44270 */
[----:B------:R-:W-:Y:S02]  /*5d30*/  BSSY B1, `(.L_x_155) ;  /* 0x0000009000017945 */ /* 0x000fe40003800000 */
[----:B------:R-:W-:Y:S01]  /*5d40*/  FMUL R21, R21, R16 ;  /* 0x0000001015157220 */ /* 0x000fe20000400000 */
[----:B------:R-:W-:-:S03]  /*5d50*/  ISETP.GT.AND P0, PT, R0, RZ, P2 ;  /* 0x000000ff0000720c */ /* 0x000fc60001704270 */
[----:B------:R-:W-:Y:S01]  /*5d60*/  FFMA R21, R168, R2, R21 ;  /* 0x00000002a8157223 */ /* 0x000fe20000000015 */
[----:B------:R-:W-:-:S04]  /*5d70*/  P2R R168, PR, RZ, 0x4 ;  /* 0x00000004ffa87803 */ /* 0x000fc80000000000 */
[----:B------:R-:W-:-:S05]  /*5d80*/  F2FP.BF16.F32.PACK_AB R21, RZ, R21 ;  /* 0x00000015ff15723e */ /* 0x000fca00000010ff */
[----:B------:R0:W-:Y:S01]  /*5d90*/  @P1 STG.E.U16 desc[UR36][R4.64+0x80], R21 ;  /* 0x0000801504001986 */ /* 0x0001e2000c101524 */
[----:B------:R-:W-:Y:S05]  /*5da0*/  @!P0 BRA `(.L_x_156) ;  /* 0x0000000000048947 */ /* 0x000fea0003800000 */
[----:B------:R0:W5:Y:S02]  /*5db0*/  LDG.E.LTC128B.U16 R200, desc[UR36][R14.64+0x82] ;  /* 0x000082240ec87981 */ /* 0x000164000c1e1520 */
.L_x_156:
[----:B------:R-:W-:Y:S05]  /*5dc0*/  BSYNC B1 ;  /* 0x0000000000017941 */ /* 0x000fea0003800000 */
.L_x_155:
        /* <DEDUP_REMOVED lines=9> */
.L_x_158:
[----:B------:R-:W-:Y:S05]  /*5e60*/  BSYNC B1 ;  /* 0x0000000000017941 */ /* 0x000fea0003800000 */
.L_x_157:
        /* <DEDUP_REMOVED lines=9> */
.L_x_160:
[----:B------:R-:W-:Y:S05]  /*5f00*/  BSYNC B1 ;  /* 0x0000000000017941 */ /* 0x000fea0003800000 */
.L_x_159:
[----:B0----5:R-:W-:Y:S01]  /*5f10*/  IMAD.U32 R21, R200, 0x10000, RZ ;  /* 0x00010000c8157824 */ /* 0x021fe200078e00ff */
[----:B------:R-:W-:Y:S01]  /*5f20*/  ISETP.GT.AND P6, PT, R3, 0x48, PT ;  /* 0x000000480300780c */ /* 0x000fe20003fc4270 */
[----:B------:R-:W-:Y:S02]  /*5f30*/  BSSY B1, `(.L_x_161) ;  /* 0x0000008000017945 */ /* 0x000fe40003800000 */
[----:B------:R-:W-:Y:S01]  /*5f40*/  FMUL R20, R21, R16 ;  /* 0x0000001015147220 */ /* 0x000fe20000400000 */
[----:B------:R-:W-:-:S03]  /*5f50*/  ISETP.GT.AND P1, PT, R0, RZ, P6 ;  /* 0x000000ff0000720c */ /* 0x000fc60003724270 */
[----:B------:R-:W-:-:S05]  /*5f60*/  FFMA R20, R171, R2, R20 ;  /* 0x00000002ab147223 */ /* 0x000fca0000000014 */
[----:B------:R-:W-:-:S05]  /*5f70*/  F2FP.BF16.F32.PACK_AB R20, RZ, R20 ;  /* 0x00000014ff14723e */ /* 0x000fca00000010ff */
[----:B------:R0:W-:Y:S01]  /*5f80*/  @P0 STG.E.U16 desc[UR36][R6.64+0x82], R20 ;  /* 0x0000821406000986 */ /* 0x0001e2000c101524 */
[----:B------:R-:W-:Y:S05]  /*5f90*/  @!P1 BRA `(.L_x_162) ;  /* 0x0000000000049947 */ /* 0x000fea0003800000 */
[----:B------:R0:W5:Y:S02]  /*5fa0*/  LDG.E.LTC128B.U16 R200, desc[UR36][R14.64+0x90] ;  /* 0x000090240ec87981 */ /* 0x000164000c1e1520 */
.L_x_162:
[----:B------:R-:W-:Y:S05]  /*5fb0*/  BSYNC B1 ;  /* 0x0000000000017941 */ /* 0x000fea0003800000 */
.L_x_161:
[----:B-----5:R-:W-:Y:S01]  /*5fc0*/  IMAD.U32 R21, R200, 0x10000, RZ ;  /* 0x00010000c8157824 */ /* 0x020fe200078e00ff */
        /* <DEDUP_REMOVED lines=9> */
.L_x_164:
[----:B------:R-:W-:Y:S05]  /*6060*/  BSYNC B1 ;  /* 0x0000000000017941 */ /* 0x000fea0003800000 */
.L_x_163:
        /* <DEDUP_REMOVED lines=9> */
.L_x_166:
[----:B------:R-:W-:Y:S05]  /*6100*/  BSYNC B1 ;  /* 0x0000000000017941 */ /* 0x000fea0003800000 */
.L_x_165:
        /* <DEDUP_REMOVED lines=9> */
.L_x_168:
[----:B------:R-:W-:Y:S05]  /*61a0*/  BSYNC B1 ;  /* 0x0000000000017941 */ /* 0x000fea0003800000 */
.L_x_167:
[----:B0----5:R-:W-:Y:S01]  /*61b0*/  IMAD.U32 R21, R200, 0x10000, RZ ;  /* 0x00010000c8157824 */ /* 0x021fe200078e00ff */
        /* <DEDUP_REMOVED lines=9> */
.L_x_170:
[----:B------:R-:W-:Y:S05]  /*6250*/  BSYNC B1 ;  /* 0x0000000000017941 */ /* 0x000fea0003800000 */
.L_x_169:
        /* <DEDUP_REMOVED lines=10> */
.L_x_172:
[----:B------:R-:W-:Y:S05]  /*6300*/  BSYNC B1 ;  /* 0x0000000000017941 */ /* 0x000fea0003800000 */
.L_x_171:
        /* <DEDUP_REMOVED lines=9> */
.L_x_174:
[----:B------:R-:W-:Y:S05]  /*63a0*/  BSYNC B1 ;  /* 0x0000000000017941 */ /* 0x000fea0003800000 */
.L_x_173:
        /* <DEDUP_REMOVED lines=9> */
.L_x_176:
[----:B------:R-:W-:Y:S05]  /*6440*/  BSYNC B1 ;  /* 0x0000000000017941 */ /* 0x000fea0003800000 */
.L_x_175:
        /* <DEDUP_REMOVED lines=10> */
.L_x_178:
[----:B------:R-:W-:Y:S05]  /*64f0*/  BSYNC B1 ;  /* 0x0000000000017941 */ /* 0x000fea0003800000 */
.L_x_177:
        /* <DEDUP_REMOVED lines=10> */
.L_x_180:
[----:B------:R-:W-:Y:S05]  /*65a0*/  BSYNC B1 ;  /* 0x0000000000017941 */ /* 0x000fea0003800000 */
.L_x_179:
        /* <DEDUP_REMOVED lines=9> */
.L_x_182:
[----:B------:R-:W-:Y:S05]  /*6640*/  BSYNC B1 ;  /* 0x0000000000017941 */ /* 0x000fea0003800000 */
.L_x_181:
        /* <DEDUP_REMOVED lines=9> */
.L_x_184:
[----:B------:R-:W-:Y:S05]  /*66e0*/  BSYNC B1 ;  /* 0x0000000000017941 */ /* 0x000fea0003800000 */
.L_x_183:
[----:B-----5:R-:W-:Y:S01]  /*66f0*/  IMAD.U32 R21, R200, 0x10000, RZ ;  /* 0x00010000c8157824 */ /* 0x020fe200078e00ff */
[----:B------:R-:W-:Y:S03]  /*6700*/  BSSY B1, `(.L_x_185) ;  /* 0x0000009000017945 */ /* 0x000fe60003800000 */
[----:B------:R-:W-:-:S04]  /*6710*/  FMUL R20, R21, R16 ;  /* 0x0000001015147220 */ /* 0x000fc80000400000 */
[----:B------:R-:W-:-:S05]  /*6720*/  FFMA R20, R183, R2, R20 ;  /* 0x00000002b7147223 */ /* 0x000fca0000000014 */
[----:B------:R-:W-:-:S05]  /*6730*/  F2FP.BF16.F32.PACK_AB R20, RZ, R20 ;  /* 0x00000014ff14723e */ /* 0x000fca00000010ff */
[----:B------:R0:W-:Y:S01]  /*6740*/  @P5 STG.E.U16 desc[UR36][R6.64+0xb2], R20 ;  /* 0x0000b21406005986 */ /* 0x0001e2000c101524 */
[----:B------:R-:W-:-:S04]  /*6750*/  ISETP.NE.AND P5, PT, R184, RZ, PT ;  /* 0x000000ffb800720c */ /* 0x000fc80003fa5270 */
[----:B------:R-:W-:-:S13]  /*6760*/  ISETP.GT.AND P5, PT, R0, 0x80, P5 ;  /* 0x000000800000780c */ /* 0x000fda0002fa4270 */
[----:B0-----:R-:W-:Y:S05]  /*6770*/  @!P5 BRA `(.L_x_186) ;  /* 0x000000000004d947 */ /* 0x001fea0003800000 */
[----:B------:R0:W5:Y:S02]  /*6780*/  LDG.E.LTC128B.U16 R200, desc[UR36][R10.64+0x80] ;  /* 0x000080240ac87981 */ /* 0x000164000c1e1520 */
.L_x_186:
[----:B------:R-:W-:Y:S05]  /*6790*/  BSYNC B1 ;  /* 0x0000000000017941 */ /* 0x000fea0003800000 */
.L_x_185:
        /* <DEDUP_REMOVED lines=10> */
.L_x_188:
[----:B------:R-:W-:Y:S05]  /*6840*/  BSYNC B1 ;  /* 0x0000000000017941 */ /* 0x000fea0003800000 */
.L_x_187:
        /* <DEDUP_REMOVED lines=10> */
.L_x_190:
[----:B------:R-:W-:Y:S05]  /*68f0*/  BSYNC B1 ;  /* 0x0000000000017941 */ /* 0x000fea0003800000 */
.L_x_189:
        /* <DEDUP_REMOVED lines=10> */
.L_x_192:
[----:B------:R-:W-:Y:S05]  /*69a0*/  BSYNC B1 ;  /* 0x0000000000017941 */ /* 0x000fea0003800000 */
.L_x_191:
        /* <DEDUP_REMOVED lines=9> */
.L_x_194:
[----:B------:R-:W-:Y:S05]  /*6a40*/  BSYNC B1 ;  /* 0x0000000000017941 */ /* 0x000fea0003800000 */
.L_x_193:
        /* <DEDUP_REMOVED lines=9> */
.L_x_196:
[----:B------:R-:W-:Y:S05]  /*6ae0*/  BSYNC B1 ;  /* 0x0000000000017941 */ /* 0x000fea0003800000 */
.L_x_195:
        /* <DEDUP_REMOVED lines=9> */
.L_x_198:
[----:B------:R-:W-:Y:S05]  /*6b80*/  BSYNC B1 ;  /* 0x0000000000017941 */ /* 0x000fea0003800000 */
.L_x_197:
        /* <DEDUP_REMOVED lines=9> */
.L_x_200:
[----:B------:R-:W-:Y:S05]  /*6c20*/  BSYNC B1 ;  /* 0x0000000000017941 */ /* 0x000fea0003800000 */
.L_x_199:
        /* <DEDUP_REMOVED lines=9> */
.L_x_202:
[----:B------:R-:W-:Y:S05]  /*6cc0*/  BSYNC B1 ;  /* 0x0000000000017941 */ /* 0x000fea0003800000 */
.L_x_201:
        /* <DEDUP_REMOVED lines=9> */
.L_x_204:
[----:B------:R-:W-:Y:S05]  /*6d60*/  BSYNC B1 ;  /* 0x0000000000017941 */ /* 0x000fea0003800000 */
.L_x_203:
        /* <DEDUP_REMOVED lines=9> */
.L_x_206:
[----:B------:R-:W-:Y:S05]  /*6e00*/  BSYNC B1 ;  /* 0x0000000000017941 */ /* 0x000fea0003800000 */
.L_x_205:
        /* <DEDUP_REMOVED lines=9> */
.L_x_208:
[----:B------:R-:W-:Y:S05]  /*6ea0*/  BSYNC B1 ;  /* 0x0000000000017941 */ /* 0x000fea0003800000 */
.L_x_207:
        /* <DEDUP_REMOVED lines=9> */
.L_x_210:
[----:B------:R-:W-:Y:S05]  /*6f40*/  BSYNC B1 ;  /* 0x0000000000017941 */ /* 0x000fea0003800000 */
.L_x_209:
        /* <DEDUP_REMOVED lines=9> */
.L_x_212:
[----:B------:R-:W-:Y:S05]  /*6fe0*/  BSYNC B1 ;  /* 0x0000000000017941 */ /* 0x000fea0003800000 */
.L_x_211:
        /* <DEDUP_REMOVED lines=9> */
.L_x_214:
[----:B------:R-:W-:Y:S05]  /*7080*/  BSYNC B1 ;  /* 0x0000000000017941 */ /* 0x000fea0003800000 */
.L_x_213:
        /* <DEDUP_REMOVED lines=9> */
.L_x_216:
[----:B------:R-:W-:Y:S05]  /*7120*/  BSYNC B1 ;  /* 0x0000000000017941 */ /* 0x000fea0003800000 */
.L_x_215:
        /* <DEDUP_REMOVED lines=11> */
.L_x_218:
[----:B------:R-:W-:Y:S05]  /*71e0*/  BSYNC B1 ;  /* 0x0000000000017941 */ /* 0x000fea0003800000 */
.L_x_217:
        /* <DEDUP_REMOVED lines=11> */
.L_x_220:
[----:B------:R-:W-:Y:S05]  /*72a0*/  BSYNC B1 ;  /* 0x0000000000017941 */ /* 0x000fea0003800000 */
.L_x_219:
        /* <DEDUP_REMOVED lines=9> */
.L_x_222:
[----:B------:R-:W-:Y:S05]  /*7340*/  BSYNC B1 ;  /* 0x0000000000017941 */ /* 0x000fea0003800000 */
.L_x_221:
        /* <DEDUP_REMOVED lines=9> */
.L_x_224:
[----:B------:R-:W-:Y:S05]  /*73e0*/  BSYNC B1 ;  /* 0x0000000000017941 */ /* 0x000fea0003800000 */
.L_x_223:
        /* <DEDUP_REMOVED lines=10> */
.L_x_226:
[----:B------:R-:W-:Y:S05]  /*7490*/  BSYNC B1 ;  /* 0x0000000000017941 */ /* 0x000fea0003800000 */
.L_x_225:
        /* <DEDUP_REMOVED lines=10> */
.L_x_228:
[----:B------:R-:W-:Y:S05]  /*7540*/  BSYNC B1 ;  /* 0x0000000000017941 */ /* 0x000fea0003800000 */
.L_x_227:
        /* <DEDUP_REMOVED lines=9> */
.L_x_230:
[----:B------:R-:W-:Y:S05]  /*75e0*/  BSYNC B1 ;  /* 0x0000000000017941 */ /* 0x000fea0003800000 */
.L_x_229:
        /* <DEDUP_REMOVED lines=9> */
.L_x_232:
[----:B------:R-:W-:Y:S05]  /*7680*/  BSYNC B1 ;  /* 0x0000000000017941 */ /* 0x000fea0003800000 */
.L_x_231:
        /* <DEDUP_REMOVED lines=10> */
.L_x_234:
[----:B------:R-:W-:Y:S05]  /*7730*/  BSYNC B1 ;  /* 0x0000000000017941 */ /* 0x000fea0003800000 */
.L_x_233:
        /* <DEDUP_REMOVED lines=10> */
.L_x_236:
[----:B------:R-:W-:Y:S05]  /*77e0*/  BSYNC B1 ;  /* 0x0000000000017941 */ /* 0x000fea0003800000 */
.L_x_235:
        /* <DEDUP_REMOVED lines=9> */
.L_x_238:
[----:B------:R-:W-:Y:S05]  /*7880*/  BSYNC B1 ;  /* 0x0000000000017941 */ /* 0x000fea0003800000 */
.L_x_237:
        /* <DEDUP_REMOVED lines=9> */
.L_x_240:
[----:B------:R-:W-:Y:S05]  /*7920*/  BSYNC B1 ;  /* 0x0000000000017941 */ /* 0x000fea0003800000 */
.L_x_239:
        /* <DEDUP_REMOVED lines=10> */
.L_x_242:
[----:B------:R-:W-:Y:S05]  /*79d0*/  BSYNC B1 ;  /* 0x0000000000017941 */ /* 0x000fea0003800000 */
.L_x_241:
        /* <DEDUP_REMOVED lines=10> */
.L_x_244:
[----:B------:R-:W-:Y:S05]  /*7a80*/  BSYNC B1 ;  /* 0x0000000000017941 */ /* 0x000fea0003800000 */
.L_x_243:
        /* <DEDUP_REMOVED lines=9> */
.L_x_246:
[----:B------:R-:W-:Y:S05]  /*7b20*/  BSYNC B1 ;  /* 0x0000000000017941 */ /* 0x000fea0003800000 */
.L_x_245:
        /* <DEDUP_REMOVED lines=9> */
.L_x_248:
[----:B------:R-:W-:Y:S05]  /*7bc0*/  BSYNC B1 ;  /* 0x0000000000017941 */ /* 0x000fea0003800000 */
.L_x_247:
        /* <DEDUP_REMOVED lines=10> */
.L_x_250:
[----:B------:R-:W-:Y:S05]  /*7c70*/  BSYNC B1 ;  /* 0x0000000000017941 */ /* 0x000fea0003800000 */
.L_x_249:
        /* <DEDUP_REMOVED lines=10> */
.L_x_252:
[----:B------:R-:W-:Y:S05]  /*7d20*/  BSYNC B1 ;  /* 0x0000000000017941 */ /* 0x000fea0003800000 */
.L_x_251:
        /* <DEDUP_REMOVED lines=10> */
.L_x_254:
[----:B------:R-:W-:Y:S05]  /*7dd0*/  BSYNC B1 ;  /* 0x0000000000017941 */ /* 0x000fea0003800000 */
.L_x_253:
        /* <DEDUP_REMOVED lines=10> */
.L_x_256:
[----:B------:R-:W-:Y:S05]  /*7e80*/  BSYNC B1 ;  /* 0x0000000000017941 */ /* 0x000fea0003800000 */
.L_x_255:
        /* <DEDUP_REMOVED lines=9> */
.L_x_258:
[----:B------:R-:W-:Y:S05]  /*7f20*/  BSYNC B1 ;  /* 0x0000000000017941 */ /* 0x000fea0003800000 */
.L_x_257:
        /* <DEDUP_REMOVED lines=9> */
.L_x_260:
[----:B------:R-:W-:Y:S05]  /*7fc0*/  BSYNC B1 ;  /* 0x0000000000017941 */ /* 0x000fea0003800000 */
.L_x_259:
        /* <DEDUP_REMOVED lines=9> */
.L_x_262:
[----:B------:R-:W-:Y:S05]  /*8060*/  BSYNC B1 ;  /* 0x0000000000017941 */ /* 0x000fea0003800000 */
.L_x_261:
        /* <DEDUP_REMOVED lines=9> */
.L_x_264:
[----:B------:R-:W-:Y:S05]  /*8100*/  BSYNC B1 ;  /* 0x0000000000017941 */ /* 0x000fea0003800000 */
.L_x_263:
        /* <DEDUP_REMOVED lines=9> */
.L_x_266:
[----:B------:R-:W-:Y:S05]  /*81a0*/  BSYNC B1 ;  /* 0x0000000000017941 */ /* 0x000fea0003800000 */
.L_x_265:
        /* <DEDUP_REMOVED lines=9> */
.L_x_268:
[----:B------:R-:W-:Y:S05]  /*8240*/  BSYNC B1 ;  /* 0x0000000000017941 */ /* 0x000fea0003800000 */
.L_x_267:
        /* <DEDUP_REMOVED lines=9> */
.L_x_270:
[----:B------:R-:W-:Y:S05]  /*82e0*/  BSYNC B1 ;  /* 0x0000000000017941 */ /* 0x000fea0003800000 */
.L_x_269:
        /* <DEDUP_REMOVED lines=9> */
.L_x_272:
[----:B------:R-:W-:Y:S05]  /*8380*/  BSYNC B1 ;  /* 0x0000000000017941 */ /* 0x000fea0003800000 */
.L_x_271:
        /* <DEDUP_REMOVED lines=9> */
.L_x_274:
[----:B------:R-:W-:Y:S05]  /*8420*/  BSYNC B1 ;  /* 0x0000000000017941 */ /* 0x000fea0003800000 */
.L_x_273:
        /* <DEDUP_REMOVED lines=9> */
.L_x_276:
[----:B------:R-:W-:Y:S05]  /*84c0*/  BSYNC B1 ;  /* 0x0000000000017941 */ /* 0x000fea0003800000 */
.L_x_275:
        /* <DEDUP_REMOVED lines=9> */
.L_x_278:
[----:B------:R-:W-:Y:S05]  /*8560*/  BSYNC B1 ;  /* 0x0000000000017941 */ /* 0x000fea0003800000 */
.L_x_277:
        /* <DEDUP_REMOVED lines=9> */
.L_x_280:
[----:B------:R-:W-:Y:S05]  /*8600*/  BSYNC B1 ;  /* 0x0000000000017941 */ /* 0x000fea0003800000 */
.L_x_279:
        /* <DEDUP_REMOVED lines=11> */
.L_x_282:
[----:B------:R-:W-:Y:S05]  /*86c0*/  BSYNC B1 ;  /* 0x0000000000017941 */ /* 0x000fea0003800000 */
.L_x_281:
        /* <DEDUP_REMOVED lines=11> */
.L_x_284:
[----:B------:R-:W-:Y:S05]  /*8780*/  BSYNC B1 ;  /* 0x0000000000017941 */ /* 0x000fea0003800000 */
.L_x_283:
        /* <DEDUP_REMOVED lines=9> */
.L_x_286:
[----:B------:R-:W-:Y:S05]  /*8820*/  BSYNC B1 ;  /* 0x0000000000017941 */ /* 0x000fea0003800000 */
.L_x_285:
        /* <DEDUP_REMOVED lines=9> */
.L_x_288:
[----:B------:R-:W-:Y:S05]  /*88c0*/  BSYNC B1 ;  /* 0x0000000000017941 */ /* 0x000fea0003800000 */
.L_x_287:
        /* <DEDUP_REMOVED lines=10> */
.L_x_290:
[----:B------:R-:W-:Y:S05]  /*8970*/  BSYNC B1 ;  /* 0x0000000000017941 */ /* 0x000fea0003800000 */
.L_x_289:
        /* <DEDUP_REMOVED lines=10> */
.L_x_292:
[----:B------:R-:W-:Y:S05]  /*8a20*/  BSYNC B1 ;  /* 0x0000000000017941 */ /* 0x000fea0003800000 */
.L_x_291:
        /* <DEDUP_REMOVED lines=9> */
.L_x_294:
[----:B------:R-:W-:Y:S05]  /*8ac0*/  BSYNC B1 ;  /* 0x0000000000017941 */ /* 0x000fea0003800000 */
.L_x_293:
        /* <DEDUP_REMOVED lines=9> */
.L_x_296:
[----:B------:R-:W-:Y:S05]  /*8b60*/  BSYNC B1 ;  /* 0x0000000000017941 */ /* 0x000fea0003800000 */
.L_x_295:
        /* <DEDUP_REMOVED lines=10> */
.L_x_298:
[----:B------:R-:W-:Y:S05]  /*8c10*/  BSYNC B1 ;  /* 0x0000000000017941 */ /* 0x000fea0003800000 */
.L_x_297:
        /* <DEDUP_REMOVED lines=10> */
.L_x_300:
[----:B------:R-:W-:Y:S05]  /*8cc0*/  BSYNC B1 ;  /* 0x0000000000017941 */ /* 0x000fea0003800000 */
.L_x_299:
        /* <DEDUP_REMOVED lines=9> */
.L_x_302:
[----:B------:R-:W-:Y:S05]  /*8d60*/  BSYNC B1 ;  /* 0x0000000000017941 */ /* 0x000fea0003800000 */
.L_x_301:
        /* <DEDUP_REMOVED lines=9> */
.L_x_304:
[----:B------:R-:W-:Y:S05]  /*8e00*/  BSYNC B1 ;  /* 0x0000000000017941 */ /* 0x000fea0003800000 */
.L_x_303:
        /* <DEDUP_REMOVED lines=10> */
.L_x_306:
[----:B------:R-:W-:Y:S05]  /*8eb0*/  BSYNC B1 ;  /* 0x0000000000017941 */ /* 0x000fea0003800000 */
.L_x_305:
        /* <DEDUP_REMOVED lines=10> */
.L_x_308:
[----:B------:R-:W-:Y:S05]  /*8f60*/  BSYNC B1 ;  /* 0x0000000000017941 */ /* 0x000fea0003800000 */
.L_x_307:
        /* <DEDUP_REMOVED lines=9> */
.L_x_310:
[----:B------:R-:W-:Y:S05]  /*9000*/  BSYNC B1 ;  /* 0x0000000000017941 */ /* 0x000fea0003800000 */
.L_x_309:
        /* <DEDUP_REMOVED lines=9> */
.L_x_312:
[----:B------:R-:W-:Y:S05]  /*90a0*/  BSYNC B1 ;  /* 0x0000000000017941 */ /* 0x000fea0003800000 */
.L_x_311:
        /* <DEDUP_REMOVED lines=10> */
.L_x_314:
[----:B------:R-:W-:Y:S05]  /*9150*/  BSYNC B1 ;  /* 0x0000000000017941 */ /* 0x000fea0003800000 */
.L_x_313:
        /* <DEDUP_REMOVED lines=10> */
.L_x_316:
[----:B------:R-:W-:Y:S05]  /*9200*/  BSYNC B1 ;  /* 0x0000000000017941 */ /* 0x000fea0003800000 */
.L_x_315:
        /* <DEDUP_REMOVED lines=10> */
.L_x_318:
[----:B------:R-:W-:Y:S05]  /*92b0*/  BSYNC B1 ;  /* 0x0000000000017941 */ /* 0x000fea0003800000 */
.L_x_317:
        /* <DEDUP_REMOVED lines=10> */
.L_x_320:
[----:B------:R-:W-:Y:S05]  /*9360*/  BSYNC B1 ;  /* 0x0000000000017941 */ /* 0x000fea0003800000 */
.L_x_319:
        /* <DEDUP_REMOVED lines=9> */
.L_x_322:
[----:B------:R-:W-:Y:S05]  /*9400*/  BSYNC B1 ;  /* 0x0000000000017941 */ /* 0x000fea0003800000 */
.L_x_321:
        /* <DEDUP_REMOVED lines=9> */
.L_x_324:
[----:B------:R-:W-:Y:S05]  /*94a0*/  BSYNC B1 ;  /* 0x0000000000017941 */ /* 0x000fea0003800000 */
.L_x_323:
        /* <DEDUP_REMOVED lines=9> */
.L_x_326:
[----:B------:R-:W-:Y:S05]  /*9540*/  BSYNC B1 ;  /* 0x0000000000017941 */ /* 0x000fea0003800000 */
.L_x_325:
        /* <DEDUP_REMOVED lines=9> */
.L_x_328:
[----:B------:R-:W-:Y:S05]  /*95e0*/  BSYNC B1 ;  /* 0x0000000000017941 */ /* 0x000fea0003800000 */
.L_x_327:
        /* <DEDUP_REMOVED lines=9> */
.L_x_330:
[----:B------:R-:W-:Y:S05]  /*9680*/  BSYNC B1 ;  /* 0x0000000000017941 */ /* 0x000fea0003800000 */
.L_x_329:
        /* <DEDUP_REMOVED lines=9> */
.L_x_332:
[----:B------:R-:W-:Y:S05]  /*9720*/  BSYNC B1 ;  /* 0x0000000000017941 */ /* 0x000fea0003800000 */
.L_x_331:
        /* <DEDUP_REMOVED lines=9> */
.L_x_334:
[----:B------:R-:W-:Y:S05]  /*97c0*/  BSYNC B1 ;  /* 0x0000000000017941 */ /* 0x000fea0003800000 */
.L_x_333:
        /* <DEDUP_REMOVED lines=9> */
.L_x_336:
[----:B------:R-:W-:Y:S05]  /*9860*/  BSYNC B1 ;  /* 0x0000000000017941 */ /* 0x000fea0003800000 */
.L_x_335:
        /* <DEDUP_REMOVED lines=9> */
.L_x_338:
[----:B------:R-:W-:Y:S05]  /*9900*/  BSYNC B1 ;  /* 0x0000000000017941 */ /* 0x000fea0003800000 */
.L_x_337:
        /* <DEDUP_REMOVED lines=9> */
.L_x_340:
[----:B------:R-:W-:Y:S05]  /*99a0*/  BSYNC B1 ;  /* 0x0000000000017941 */ /* 0x000fea0003800000 */
.L_x_339:
        /* <DEDUP_REMOVED lines=9> */
.L_x_342:
[----:B------:R-:W-:Y:S05]  /*9a40*/  BSYNC B1 ;  /* 0x0000000000017941 */ /* 0x000fea0003800000 */
.L_x_341:
        /* <DEDUP_REMOVED lines=9> */
.L_x_344:
[----:B------:R-:W-:Y:S05]  /*9ae0*/  BSYNC B1 ;  /* 0x0000000000017941 */ /* 0x000fea0003800000 */
.L_x_343:
        /* <DEDUP_REMOVED lines=11> */
.L_x_346:
[----:B------:R-:W-:Y:S05]  /*9ba0*/  BSYNC B1 ;  /* 0x0000000000017941 */ /* 0x000fea0003800000 */
.L_x_345:
        /* <DEDUP_REMOVED lines=11> */
.L_x_348:
[----:B------:R-:W-:Y:S05]  /*9c60*/  BSYNC B1 ;  /* 0x0000000000017941 */ /* 0x000fea0003800000 */
.L_x_347:
        /* <DEDUP_REMOVED lines=9> */
.L_x_350:
[----:B------:R-:W-:Y:S05]  /*9d00*/  BSYNC B1 ;  /* 0x0000000000017941 */ /* 0x000fea0003800000 */
.L_x_349:
        /* <DEDUP_REMOVED lines=9> */
.L_x_352:
[----:B------:R-:W-:Y:S05]  /*9da0*/  BSYNC B1 ;  /* 0x0000000000017941 */ /* 0x000fea0003800000 */
.L_x_351:
        /* <DEDUP_REMOVED lines=10> */
.L_x_354:
[----:B------:R-:W-:Y:S05]  /*9e50*/  BSYNC B1 ;  /* 0x0000000000017941 */ /* 0x000fea0003800000 */
.L_x_353:
        /* <DEDUP_REMOVED lines=10> */
.L_x_356:
[----:B------:R-:W-:Y:S05]  /*9f00*/  BSYNC B1 ;  /* 0x0000000000017941 */ /* 0x000fea0003800000 */
.L_x_355:
        /* <DEDUP_REMOVED lines=9> */
.L_x_358:
[----:B------:R-:W-:Y:S05]  /*9fa0*/  BSYNC B1 ;  /* 0x0000000000017941 */ /* 0x000fea0003800000 */
.L_x_357:
        /* <DEDUP_REMOVED lines=9> */
.L_x_360:
[----:B------:R-:W-:Y:S05]  /*a040*/  BSYNC B1 ;  /* 0x0000000000017941 */ /* 0x000fea0003800000 */
.L_x_359:
        /* <DEDUP_REMOVED lines=10> */
.L_x_362:
[----:B------:R-:W-:Y:S05]  /*a0f0*/  BSYNC B1 ;  /* 0x0000000000017941 */ /* 0x000fea0003800000 */
.L_x_361:
        /* <DEDUP_REMOVED lines=10> */
.L_x_364:
[----:B------:R-:W-:Y:S05]  /*a1a0*/  BSYNC B1 ;  /* 0x0000000000017941 */ /* 0x000fea0003800000 */
.L_x_363:
        /* <DEDUP_REMOVED lines=9> */
.L_x_366:
[----:B------:R-:W-:Y:S05]  /*a240*/  BSYNC B1 ;  /* 0x0000000000017941 */ /* 0x000fea0003800000 */
.L_x_365:
        /* <DEDUP_REMOVED lines=9> */
.L_x_368:
[----:B------:R-:W-:Y:S05]  /*a2e0*/  BSYNC B1 ;  /* 0x0000000000017941 */ /* 0x000fea0003800000 */
.L_x_367:
        /* <DEDUP_REMOVED lines=10> */
.L_x_370:
[----:B------:R-:W-:Y:S05]  /*a390*/  BSYNC B1 ;  /* 0x0000000000017941 */ /* 0x000fea0003800000 */
.L_x_369:
        /* <DEDUP_REMOVED lines=10> */
.L_x_372:
[----:B------:R-:W-:Y:S05]  /*a440*/  BSYNC B1 ;  /* 0x0000000000017941 */ /* 0x000fea0003800000 */
.L_x_371:
        /* <DEDUP_REMOVED lines=9> */
.L_x_374:
[----:B------:R-:W-:Y:S05]  /*a4e0*/  BSYNC B1 ;  /* 0x0000000000017941 */ /* 0x000fea0003800000 */
.L_x_373:
        /* <DEDUP_REMOVED lines=9> */
.L_x_376:
[----:B------:R-:W-:Y:S05]  /*a580*/  BSYNC B1 ;  /* 0x0000000000017941 */ /* 0x000fea0003800000 */
.L_x_375:
        /* <DEDUP_REMOVED lines=10> */
.L_x_378:
[----:B------:R-:W-:Y:S05]  /*a630*/  BSYNC B1 ;  /* 0x0000000000017941 */ /* 0x000fea0003800000 */
.L_x_377:
        /* <DEDUP_REMOVED lines=10> */
.L_x_380:
[----:B------:R-:W-:Y:S05]  /*a6e0*/  BSYNC B1 ;  /* 0x0000000000017941 */ /* 0x000fea0003800000 */
.L_x_379:
        /* <DEDUP_REMOVED lines=10> */
.L_x_382:
[----:B------:R-:W-:Y:S05]  /*a790*/  BSYNC B1 ;  /* 0x0000000000017941 */ /* 0x000fea0003800000 */
.L_x_381:
        /* <DEDUP_REMOVED lines=10> */
.L_x_384:
[----:B------:R-:W-:Y:S05]  /*a840*/  BSYNC B1 ;  /* 0x0000000000017941 */ /* 0x000fea0003800000 */
.L_x_383:
        /* <DEDUP_REMOVED lines=9> */
.L_x_386:
[----:B------:R-:W-:Y:S05]  /*a8e0*/  BSYNC B1 ;  /* 0x0000000000017941 */ /* 0x000fea0003800000 */
.L_x_385:
        /* <DEDUP_REMOVED lines=9> */
.L_x_388:
[----:B------:R-:W-:Y:S05]  /*a980*/  BSYNC B1 ;  /* 0x0000000000017941 */ /* 0x000fea0003800000 */
.L_x_387:
        /* <DEDUP_REMOVED lines=9> */
.L_x_390:
[----:B------:R-:W-:Y:S05]  /*aa20*/  BSYNC B1 ;  /* 0x0000000000017941 */ /* 0x000fea0003800000 */
.L_x_389:
        /* <DEDUP_REMOVED lines=9> */
.L_x_392:
[----:B------:R-:W-:Y:S05]  /*aac0*/  BSYNC B1 ;  /* 0x0000000000017941 */ /* 0x000fea0003800000 */
.L_x_391:
        /* <DEDUP_REMOVED lines=9> */
.L_x_394:
[----:B------:R-:W-:Y:S05]  /*ab60*/  BSYNC B1 ;  /* 0x0000000000017941 */ /* 0x000fea0003800000 */
.L_x_393:
        /* <DEDUP_REMOVED lines=9> */
.L_x_396:
[----:B------:R-:W-:Y:S05]  /*ac00*/  BSYNC B1 ;  /* 0x0000000000017941 */ /* 0x000fea0003800000 */
.L_x_395:
        /* <DEDUP_REMOVED lines=9> */
.L_x_398:
[----:B------:R-:W-:Y:S05]  /*aca0*/  BSYNC B1 ;  /* 0x0000000000017941 */ /* 0x000fea0003800000 */
.L_x_397:
        /* <DEDUP_REMOVED lines=9> */
.L_x_400:
[----:B------:R-:W-:Y:S05]  /*ad40*/  BSYNC B1 ;  /* 0x0000000000017941 */ /* 0x000fea0003800000 */
.L_x_399:
        /* <DEDUP_REMOVED lines=9> */
.L_x_402:
[----:B------:R-:W-:Y:S05]  /*ade0*/  BSYNC B1 ;  /* 0x0000000000017941 */ /* 0x000fea0003800000 */
.L_x_401:
        /* <DEDUP_REMOVED lines=9> */
.L_x_404:
[----:B------:R-:W-:Y:S05]  /*ae80*/  BSYNC B1 ;  /* 0x0000000000017941 */ /* 0x000fea0003800000 */
.L_x_403:
        /* <DEDUP_REMOVED lines=9> */
.L_x_406:
[----:B------:R-:W-:Y:S05]  /*af20*/  BSYNC B1 ;  /* 0x0000000000017941 */ /* 0x000fea0003800000 */
.L_x_405:
        /* <DEDUP_REMOVED lines=9> */
.L_x_408:
[----:B------:R-:W-:Y:S05]  /*afc0*/  BSYNC B1 ;  /* 0x0000000000017941 */ /* 0x000fea0003800000 */
.L_x_407:
        /* <DEDUP_REMOVED lines=11> */
.L_x_410:
[----:B------:R-:W-:Y:S05]  /*b080*/  BSYNC B1 ;  /* 0x0000000000017941 */ /* 0x000fea0003800000 */
.L_x_409:
        /* <DEDUP_REMOVED lines=11> */
.L_x_412:
[----:B------:R-:W-:Y:S05]  /*b140*/  BSYNC B1 ;  /* 0x0000000000017941 */ /* 0x000fea0003800000 */
.L_x_411:
        /* <DEDUP_REMOVED lines=9> */
.L_x_414:
[----:B------:R-:W-:Y:S05]  /*b1e0*/  BSYNC B1 ;  /* 0x0000000000017941 */ /* 0x000fea0003800000 */
.L_x_413:
        /* <DEDUP_REMOVED lines=9> */
.L_x_416:
[----:B------:R-:W-:Y:S05]  /*b280*/  BSYNC B1 ;  /* 0x0000000000017941 */ /* 0x000fea0003800000 */
.L_x_415:
        /* <DEDUP_REMOVED lines=10> */
.L_x_418:
[----:B------:R-:W-:Y:S05]  /*b330*/  BSYNC B1 ;  /* 0x0000000000017941 */ /* 0x000fea0003800000 */
.L_x_417:
        /* <DEDUP_REMOVED lines=10> */
.L_x_420:
[----:B------:R-:W-:Y:S05]  /*b3e0*/  BSYNC B1 ;  /* 0x0000000000017941 */ /* 0x000fea0003800000 */
.L_x_419:
        /* <DEDUP_REMOVED lines=9> */
.L_x_422:
[----:B------:R-:W-:Y:S05]  /*b480*/  BSYNC B1 ;  /* 0x0000000000017941 */ /* 0x000fea0003800000 */
.L_x_421:
        /* <DEDUP_REMOVED lines=9> */
.L_x_424:
[----:B------:R-:W-:Y:S05]  /*b520*/  BSYNC B1 ;  /* 0x0000000000017941 */ /* 0x000fea0003800000 */
.L_x_423:
        /* <DEDUP_REMOVED lines=10> */
.L_x_426:
[----:B------:R-:W-:Y:S05]  /*b5d0*/  BSYNC B1 ;  /* 0x0000000000017941 */ /* 0x000fea0003800000 */
.L_x_425:
        /* <DEDUP_REMOVED lines=10> */
.L_x_428:
[----:B------:R-:W-:Y:S05]  /*b680*/  BSYNC B1 ;  /* 0x0000000000017941 */ /* 0x000fea0003800000 */
.L_x_427:
        /* <DEDUP_REMOVED lines=9> */
.L_x_430:
[----:B------:R-:W-:Y:S05]  /*b720*/  BSYNC B1 ;  /* 0x0000000000017941 */ /* 0x000fea0003800000 */
.L_x_429:
        /* <DEDUP_REMOVED lines=9> */
.L_x_432:
[----:B------:R-:W-:Y:S05]  /*b7c0*/  BSYNC B1 ;  /* 0x0000000000017941 */ /* 0x000fea0003800000 */
.L_x_431:
        /* <DEDUP_REMOVED lines=10> */
.L_x_434:
[----:B------:R-:W-:Y:S05]  /*b870*/  BSYNC B1 ;  /* 0x0000000000017941 */ /* 0x000fea0003800000 */
.L_x_433:
        /* <DEDUP_REMOVED lines=10> */
.L_x_436:
[----:B------:R-:W-:Y:S05]  /*b920*/  BSYNC B1 ;  /* 0x0000000000017941 */ /* 0x000fea0003800000 */
.L_x_435:
[----:B-----5:R-:W-:Y:S01]  /*b930*/  IMAD.U32 R3, R200, 0x10000, RZ ;  /* 0x00010000c8037824 */ /* 0x020fe200078e00ff */
[----:B------:R-:W-:Y:S03]  /*b940*/  BSSY B1, `(.L_x_437) ;  /* 0x0000008000017945 */ /* 0x000fe60003800000 */
[----:B0123--:R-:W-:-:S04]  /*b950*/  FMUL R14, R3, R16 ;  /* 0x00000010030e7220 */ /* 0x00ffc80000400000 */
[----:B------:R-:W-:-:S05]  /*b960*/  FFMA R14, R53, R2, R14 ;  /* 0x00000002350e7223 */ /* 0x000fca000000000e */
[----:B------:R-:W-:-:S05]  /*b970*/  F2FP.BF16.F32.PACK_AB R14, RZ, R14 ;  /* 0x0000000eff0e723e */ /* 0x000fca00000010ff */
[----:B------:R0:W-:Y:S01]  /*b980*/  @P5 STG.E.U16 desc[UR36][R4.64+0x1b2], R14 ;  /* 0x0001b20e04005986 */ /* 0x0001e2000c101524 */
[----:B------:R-:W-:-:S13]  /*b990*/  ISETP.GT.AND P5, PT, R0, 0x8, P1 ;  /* 0x000000080000780c */ /* 0x000fda0000fa4270 */
[----:B0-----:R-:W-:Y:S05]  /*b9a0*/  @!P5 BRA `(.L_x_438) ;  /* 0x000000000004d947 */ /* 0x001fea0003800000 */
[----:B------:R0:W5:Y:S02]  /*b9b0*/  LDG.E.LTC128B.U16 R200, desc[UR36][R12.64+0x1b0] ;  /* 0x0001b0240cc87981 */ /* 0x000164000c1e1520 */
.L_x_438:
[----:B------:R-:W-:Y:S05]  /*b9c0*/  BSYNC B1 ;  /* 0x0000000000017941 */ /* 0x000fea0003800000 */
.L_x_437:
[----:B-----5:R-:W-:Y:S01]  /*b9d0*/  IMAD.U32 R3, R200, 0x10000, RZ ;  /* 0x00010000c8037824 */ /* 0x020fe200078e00ff */
[----:B------:R-:W-:Y:S01]  /*b9e0*/  BSSY B1, `(.L_x_439) ;  /* 0x000000a000017945 */ /* 0x000fe20003800000 */
[----:B------:R-:W-:Y:S02]  /*b9f0*/  @P5 IMAD.MOV.U32 R4, RZ, RZ, R6 ;  /* 0x000000ffff045224 */ /* 0x000fe400078e0006 */
[----:B------:R-:W-:Y:S01]  /*ba00*/  FMUL R3, R3, R16 ;  /* 0x0000001003037220 */ /* 0x000fe20000400000 */
[----:B------:R-:W-:-:S03]  /*ba10*/  @P5 IMAD.MOV.U32 R5, RZ, RZ, R7 ;  /* 0x000000ffff055224 */ /* 0x000fc600078e0007 */
[----:B------:R-:W-:-:S05]  /*ba20*/  FFMA R3, R54, R2, R3 ;  /* 0x0000000236037223 */ /* 0x000fca0000000003 */
[----:B------:R-:W-:-:S05]  /*ba30*/  F2FP.BF16.F32.PACK_AB R3, RZ, R3 ;  /* 0x00000003ff03723e */ /* 0x000fca00000010ff */
[----:B------:R1:W-:Y:S01]  /*ba40*/  @P5 STG.E.U16 desc[UR36][R4.64+0x1b0], R3 ;  /* 0x0001b00304005986 */ /* 0x0003e2000c101524 */
[----:B------:R-:W-:-:S13]  /*ba50*/  ISETP.GT.AND P5, PT, R0, 0x8, P0 ;  /* 0x000000080000780c */ /* 0x000fda00007a4270 */
[----:B-1----:R-:W-:Y:S05]  /*ba60*/  @!P5 BRA `(.L_x_440) ;  /* 0x000000000004d947 */ /* 0x002fea0003800000 */
[----:B------:R1:W5:Y:S02]  /*ba70*/  LDG.E.LTC128B.U16 R200, desc[UR36][R12.64+0x1b2] ;  /* 0x0001b2240cc87981 */ /* 0x000364000c1e1520 */
.L_x_440:
[----:B------:R-:W-:Y:S05]  /*ba80*/  BSYNC B1 ;  /* 0x0000000000017941 */ /* 0x000fea0003800000 */
.L_x_439:
        /* <DEDUP_REMOVED lines=8> */
[----:B--2---:R-:W-:Y:S05]  /*bb10*/  @!P5 BRA `(.L_x_442) ;  /* 0x000000000004d947 */ /* 0x004fea0003800000 */
[----:B------:R2:W5:Y:S02]  /*bb20*/  LDG.E.LTC128B.U16 R200, desc[UR36][R10.64+0x180] ;  /* 0x000180240ac87981 */ /* 0x000564000c1e1520 */
.L_x_442:
[----:B------:R-:W-:Y:S05]  /*bb30*/  BSYNC B1 ;  /* 0x0000000000017941 */ /* 0x000fea0003800000 */
.L_x_441:
        /* <DEDUP_REMOVED lines=8> */
[----:B---3--:R-:W-:Y:S05]  /*bbc0*/  @!P5 BRA `(.L_x_444) ;  /* 0x000000000004d947 */ /* 0x008fea0003800000 */
[----:B------:R3:W5:Y:S02]  /*bbd0*/  LDG.E.LTC128B.U16 R200, desc[UR36][R10.64+0x182] ;  /* 0x000182240ac87981 */ /* 0x000764000c1e1520 */
.L_x_444:
[----:B------:R-:W-:Y:S05]  /*bbe0*/  BSYNC B1 ;  /* 0x0000000000017941 */ /* 0x000fea0003800000 */
.L_x_443:
        /* <DEDUP_REMOVED lines=10> */
.L_x_446:
[----:B------:R-:W-:Y:S05]  /*bc90*/  BSYNC B1 ;  /* 0x0000000000017941 */ /* 0x000fea0003800000 */
.L_x_445:
        /* <DEDUP_REMOVED lines=10> */
.L_x_448:
[----:B------:R-:W-:Y:S05]  /*bd40*/  BSYNC B1 ;  /* 0x0000000000017941 */ /* 0x000fea0003800000 */
.L_x_447:
        /* <DEDUP_REMOVED lines=9> */
.L_x_450:
[----:B------:R-:W-:Y:S05]  /*bde0*/  BSYNC B1 ;  /* 0x0000000000017941 */ /* 0x000fea0003800000 */
.L_x_449:
        /* <DEDUP_REMOVED lines=9> */
.L_x_452:
[----:B------:R-:W-:Y:S05]  /*be80*/  BSYNC B1 ;  /* 0x0000000000017941 */ /* 0x000fea0003800000 */
.L_x_451:
        /* <DEDUP_REMOVED lines=9> */
.L_x_454:
[----:B------:R-:W-:Y:S05]  /*bf20*/  BSYNC B1 ;  /* 0x0000000000017941 */ /* 0x000fea0003800000 */
.L_x_453:
        /* <DEDUP_REMOVED lines=9> */
.L_x_456:
[----:B------:R-:W-:Y:S05]  /*bfc0*/  BSYNC B1 ;  /* 0x0000000000017941 */ /* 0x000fea0003800000 */
.L_x_455:
        /* <DEDUP_REMOVED lines=9> */
.L_x_458:
[----:B------:R-:W-:Y:S05]  /*c060*/  BSYNC B1 ;  /* 0x0000000000017941 */ /* 0x000fea0003800000 */
.L_x_457:
        /* <DEDUP_REMOVED lines=9> */
.L_x_460:
[----:B------:R-:W-:Y:S05]  /*c100*/  BSYNC B1 ;  /* 0x0000000000017941 */ /* 0x000fea0003800000 */
.L_x_459:
        /* <DEDUP_REMOVED lines=9> */
.L_x_462:
[----:B------:R-:W-:Y:S05]  /*c1a0*/  BSYNC B1 ;  /* 0x0000000000017941 */ /* 0x000fea0003800000 */
.L_x_461:
        /* <DEDUP_REMOVED lines=9> */
.L_x_464:
[----:B------:R-:W-:Y:S05]  /*c240*/  BSYNC B1 ;  /* 0x0000000000017941 */ /* 0x000fea0003800000 */
.L_x_463:
        /* <DEDUP_REMOVED lines=9> */
.L_x_466:
[----:B------:R-:W-:Y:S05]  /*c2e0*/  BSYNC B1 ;  /* 0x0000000000017941 */ /* 0x000fea0003800000 */
.L_x_465:
        /* <DEDUP_REMOVED lines=9> */
.L_x_468:
[----:B------:R-:W-:Y:S05]  /*c380*/  BSYNC B1 ;  /* 0x0000000000017941 */ /* 0x000fea0003800000 */
.L_x_467:
        /* <DEDUP_REMOVED lines=9> */
.L_x_470:
[----:B------:R-:W-:Y:S05]  /*c420*/  BSYNC B1 ;  /* 0x0000000000017941 */ /* 0x000fea0003800000 */
.L_x_469:
        /* <DEDUP_REMOVED lines=9> */
.L_x_472:
[----:B------:R-:W-:Y:S05]  /*c4c0*/  BSYNC B1 ;  /* 0x0000000000017941 */ /* 0x000fea0003800000 */
.L_x_471:
[----:B------:R-:W-:Y:S05]  /*c4d0*/  @!P0 BRA `(.L_x_473) ;  /* 0x00000040005c8947 */ /* 0x000fea0003800000 */
[----:B0----5:R-:W-:-:S04]  /*c4e0*/  IMAD.U32 R3, R200, 0x10000, RZ ;  /* 0x00010000c8037824 */ /* 0x021fc800078e00ff */
[----:B------:R-:W-:-:S04]  /*c4f0*/  FMUL R0, R3, R16 ;  /* 0x0000001003007220 */ /* 0x000fc80000400000 */
[----:B------:R-:W-:-:S05]  /*c500*/  FFMA R0, R39, R2, R0 ;  /* 0x0000000227007223 */ /* 0x000fca0000000000 */
[----:B------:R-:W-:-:S05]  /*c510*/  F2FP.BF16.F32.PACK_AB R0, RZ, R0 ;  /* 0x00000000ff00723e */ /* 0x000fca00000010ff */
[----:B------:R0:W-:Y:S01]  /*c520*/  STG.E.U16 desc[UR36][R22.64+0x1b2], R0 ;  /* 0x0001b20016007986 */ /* 0x0001e2000c101524 */
[----:B------:R-:W-:Y:S05]  /*c530*/  BRA `(.L_x_473) ;  /* 0x0000004000447947 */ /* 0x000fea0003800000 */
.L_x_30:
[----:B------:R-:W2:Y:S01]  /*c540*/  LDL.LU R221, [R1+0x44] ;  /* 0x0000440001dd7983 */ /* 0x000ea20000300800 */
[----:B------:R-:W-:-:S03]  /*c550*/  ULDC.64 UR4, c[0x0][0x5c0] ;  /* 0x0001700000047ab9 */ /* 0x000fc60000000a00 */
[----:B------:R-:W3:Y:S04]  /*c560*/  LDL.LU R13, [R1+0x48] ;  /* 0x00004800010d7983 */ /* 0x000ee80000300800 */
[----:B------:R-:W4:Y:S04]  /*c570*/  LDL.LU R12, [R1+0x4c] ;  /* 0x00004c00010c7983 */ /* 0x000f280000300800 */
[----:B------:R-:W5:Y:S04]  /*c580*/  LDL.LU R15, [R1+0x40] ;  /* 0x00004000010f7983 */ /* 0x000f680000300800 */
        /* <DEDUP_REMOVED lines=10> */
[----:B------:R-:W5:Y:S01]  /*c630*/  LDL.LU R22, [R1+0x7c] ;  /* 0x00007c0001167983 */ /* 0x000f620000300800 */
[----:B------:R-:W-:-:S02]  /*c640*/  LEA R4, P2, R6, UR4, 0x1 ;  /* 0x0000000406047c11 */ /* 0x000fc4000f8408ff */
[----:B------:R-:W-:Y:S02]  /*c650*/  ISETP.GT.AND P3, PT, R3, 0x1, PT ;  /* 0x000000010300780c */ /* 0x000fe40003f64270 */
[----:B0-----:R-:W-:Y:S02]  /*c660*/  LEA.HI.X R5, R6, UR5, R14, 0x1, P2 ;  /* 0x0000000506057c11 */ /* 0x001fe400090f0c0e */
[----:B------:R-:W-:Y:S01]  /*c670*/  ISETP.GT.AND P2, PT, R0, RZ, P3 ;  /* 0x000000ff0000720c */ /* 0x000fe20001f44270 */
[----:B------:R-:W-:Y:S02]  /*c680*/  IMAD.SHL.U32 R14, R18, 0x10, RZ ;  /* 0x00000010120e7824 */ /* 0x000fe400078e00ff */
[-C--:B--2---:R-:W-:Y:S02]  /*c690*/  FMUL R7, R221, R2.reuse ;  /* 0x00000002dd077220 */ /* 0x084fe40000400000 */
[----:B------:R-:W2:Y:S01]  /*c6a0*/  LDL.LU R221, [R1+0x60] ;  /* 0x0000600001dd7983 */ /* 0x000ea20000300800 */
[----:B---3--:R-:W-:-:S02]  /*c6b0*/  FMUL R13, R13, R2 ;  /* 0x000000020d0d7220 */ /* 0x008fc40000400000 */
[----:B------:R-:W-:Y:S01]  /*c6c0*/  F2FP.BF16.F32.PACK_AB R7, RZ, R7 ;  /* 0x00000007ff07723e */ /* 0x000fe200000010ff */
[-C--:B----4-:R-:W-:Y:S02]  /*c6d0*/  FMUL R12, R12, R2.reuse ;  /* 0x000000020c0c7220 */ /* 0x090fe40000400000 */
[----:B------:R-:W-:Y:S01]  /*c6e0*/  F2FP.BF16.F32.PACK_AB R13, RZ, R13 ;  /* 0x0000000dff0d723e */ /* 0x000fe200000010ff */
[----:B-----5:R-:W-:Y:S01]  /*c6f0*/  FMUL R6, R15, R2 ;  /* 0x000000020f067220 */ /* 0x020fe20000400000 */
[----:B------:R-:W-:Y:S01]  /*c700*/  @P2 STG.E.U16 desc[UR36][R4.64+0x2], R7 ;  /* 0x0000020704002986 */ /* 0x000fe2000c101524 */
[----:B------:R-:W-:Y:S01]  /*c710*/  F2FP.BF16.F32.PACK_AB R12, RZ, R12 ;  /* 0x0000000cff0c723e */ /* 0x000fe200000010ff */
[----:B------:R-:W-:Y:S02]  /*c720*/  FMUL R11, R11, R2 ;  /* 0x000000020b0b7220 */ /* 0x000fe40000400000 */
[----:B------:R-:W-:Y:S02]  /*c730*/  F2FP.BF16.F32.PACK_AB R6, RZ, R6 ;  /* 0x00000006ff06723e */ /* 0x000fe400000010ff */
[----:B------:R-:W-:Y:S01]  /*c740*/  SHF.L.U64.HI R15, R18, 0x4, R19 ;  /* 0x00000004120f7819 */ /* 0x000fe20000010213 */
[-C--:B------:R-:W-:Y:S01]  /*c750*/  FMUL R10, R10, R2.reuse ;  /* 0x000000020a0a7220 */ /* 0x080fe20000400000 */
[----:B------:R-:W-:Y:S01]  /*c760*/  ISETP.GT.AND P2, PT, R0, 0x8, P0 ;  /* 0x000000080000780c */ /* 0x000fe20000744270 */
[----:B------:R0:W-:Y:S01]  /*c770*/  @P1 STG.E.U16 desc[UR36][R4.64], R6 ;  /* 0x0000000604001986 */ /* 0x0001e2000c101524 */
[----:B------:R-:W-:Y:S01]  /*c780*/  F2FP.BF16.F32.PACK_AB R11, RZ, R11 ;  /* 0x0000000bff0b723e */ /* 0x000fe200000010ff */
[----:B------:R-:W-:Y:S01]  /*c790*/  FMUL R9, R9, R2 ;  /* 0x0000000209097220 */ /* 0x000fe20000400000 */
[----:B------:R-:W-:Y:S01]  /*c7a0*/  F2FP.BF16.F32.PACK_AB R10, RZ, R10 ;  /* 0x0000000aff0a723e */ /* 0x000fe200000010ff */
[----:B------:R-:W-:Y:S01]  /*c7b0*/  FMUL R8, R8, R2 ;  /* 0x0000000208087220 */ /* 0x000fe20000400000 */
[----:B0-----:R-:W-:-:S05]  /*c7c0*/  IADD3 R6, P1, R14, R4, RZ ;  /* 0x000000040e067210 */ /* 0x001fca0007f3e0ff */
[----:B------:R-:W-:Y:S01]  /*c7d0*/  IMAD.X R7, R15, 0x1, R5, P1 ;  /* 0x000000010f077824 */ /* 0x000fe200008e0605 */
[----:B------:R-:W-:-:S04]  /*c7e0*/  ISETP.GT.AND P1, PT, R0, 0x8, P3 ;  /* 0x000000080000780c */ /* 0x000fc80001f24270 */
[----:B------:R0:W-:Y:S09]  /*c7f0*/  @P2 STG.E.U16 desc[UR36][R6.64], R13 ;  /* 0x0000000d06002986 */ /* 0x0001f2000c101524 */
[----:B------:R1:W-:Y:S01]  /*c800*/  @P1 STG.E.U16 desc[UR36][R6.64+0x2], R12 ;  /* 0x0000020c06001986 */ /* 0x0003e2000c101524 */
[----:B------:R-:W-:-:S03]  /*c810*/  ISETP.GT.AND P1, PT, R3, 0x8, PT ;  /* 0x000000080300780c */ /* 0x000fc60003f24270 */
[----:B0-----:R-:W3:Y:S01]  /*c820*/  LDL.LU R13, [R1+0x4] ;  /* 0x00000400010d7983 */ /* 0x001ee20000300800 */
[----:B------:R-:W-:-:S03]  /*c830*/  ISETP.GT.AND P2, PT, R0, RZ, P1 ;  /* 0x000000ff0000720c */ /* 0x000fc60000f44270 */
[----:B-1----:R-:W4:Y:S01]  /*c840*/  LDL.LU R12, [R1] ;  /* 0x00000000010c7983 */ /* 0x002f220000300800 */
[----:B------:R-:W-:Y:S02]  /*c850*/  F2FP.BF16.F32.PACK_AB R9, RZ, R9 ;  /* 0x00000009ff09723e */ /* 0x000fe400000010ff */
[----:B------:R-:W-:Y:S01]  /*c860*/  F2FP.BF16.F32.PACK_AB R8, RZ, R8 ;  /* 0x00000008ff08723e */ /* 0x000fe200000010ff */
[----:B------:R-:W5:Y:S06]  /*c870*/  LDL.LU R227, [R1+0x8] ;  /* 0x0000080001e37983 */ /* 0x000f6c0000300800 */
[----:B------:R-:W-:Y:S01]  /*c880*/  @P2 STG.E.U16 desc[UR36][R4.64+0x10], R11 ;  /* 0x0000100b04002986 */ /* 0x000fe2000c101524 */
[----:B------:R-:W-:-:S03]  /*c890*/  ISETP.GT.AND P2, PT, R3, 0x9, PT ;  /* 0x000000090300780c */ /* 0x000fc60003f44270 */
[----:B------:R-:W5:Y:S01]  /*c8a0*/  LDL.LU R226, [R1+0xc] ;  /* 0x00000c0001e27983 */ /* 0x000f620000300800 */
[C---:B------:R-:W-:Y:S02]  /*c8b0*/  ISETP.GT.AND P3, PT, R0.reuse, RZ, P2 ;  /* 0x000000ff0000720c */ /* 0x040fe40001764270 */
[C---:B------:R-:W-:Y:S01]  /*c8c0*/  ISETP.GT.AND P4, PT, R0.reuse, 0x8, P2 ;  /* 0x000000080000780c */ /* 0x040fe20001784270 */
[----:B------:R-:W5:Y:S04]  /*c8d0*/  LDL.LU R225, [R1+0x10] ;  /* 0x0000100001e17983 */ /* 0x000f680000300800 */
[----:B------:R-:W5:Y:S04]  /*c8e0*/  LDL.LU R224, [R1+0x14] ;  /* 0x0000140001e07983 */ /* 0x000f680000300800 */
[----:B------:R-:W5:Y:S04]  /*c8f0*/  LDL.LU R223, [R1+0x18] ;  /* 0x0000180001df7983 */ /* 0x000f680000300800 */
[----:B------:R-:W-:Y:S01]  /*c900*/  @P3 STG.E.U16 desc[UR36][R4.64+0x12], R10 ;  /* 0x0000120a04003986 */ /* 0x000fe2000c101524 */
[----:B------:R-:W-:-:S03]  /*c910*/  ISETP.GT.AND P3, PT, R0, 0x8, P1 ;  /* 0x000000080000780c */ /* 0x000fc60000f64270 */
[----:B------:R-:W-:Y:S04]  /*c920*/  @P4 STG.E.U16 desc[UR36][R6.64+0x12], R8 ;  /* 0x0000120806004986 */ /* 0x000fe8000c101524 */
[----:B------:R-:W5:Y:S06]  /*c930*/  LDL.LU R222, [R1+0x1c] ;  /* 0x00001c0001de7983 */ /* 0x000f6c0000300800 */
[----:B------:R0:W-:Y:S01]  /*c940*/  @P3 STG.E.U16 desc[UR36][R6.64+0x10], R9 ;  /* 0x0000100906003986 */ /* 0x0001e2000c101524 */
[----:B------:R-:W-:-:S04]  /*c950*/  ISETP.GT.AND P3, PT, R3, 0x10, PT ;  /* 0x000000100300780c */ /* 0x000fc80003f64270 */
[----:B------:R-:W-:Y:S01]  /*c960*/  ISETP.GT.AND P4, PT, R0, RZ, P3 ;  /* 0x000000ff0000720c */ /* 0x000fe20001f84270 */
[----:B0-----:R-:W-:-:S05]  /*c970*/  FMUL R9, R220, R2 ;  /* 0x00000002dc097220 */ /* 0x001fca0000400000 */
[----:B------:R-:W-:Y:S02]  /*c980*/  F2FP.BF16.F32.PACK_AB R9, RZ, R9 ;  /* 0x00000009ff09723e */ /* 0x000fe400000010ff */
[----:B------:R-:W-:-:S04]  /*c990*/  LOP3.LUT R17, R17, 0xffffffef, RZ, 0xc0, !PT ;  /* 0xffffffef11117812 */ /* 0x000fc800078ec0ff */
[----:B------:R-:W-:Y:S01]  /*c9a0*/  @P1 LOP3.LUT R17, R17, 0x10, RZ, 0xfc, !PT ;  /* 0x0000001011111812 */ /* 0x000fe200078efcff */
[----:B--2---:R-:W-:Y:S02]  /*c9b0*/  FMUL R8, R221, R2 ;  /* 0x00000002dd087220 */ /* 0x004fe40000400000 */
[----:B------:R-:W2:Y:S03]  /*c9c0*/  LDL.LU R221, [R1+0x20] ;  /* 0x0000200001dd7983 */ /* 0x000ea60000300800 */
[----:B------:R-:W-:Y:S01]  /*c9d0*/  F2FP.BF16.F32.PACK_AB R8, RZ, R8 ;  /* 0x00000008ff08723e */ /* 0x000fe200000010ff */
[----:B------:R-:W2:Y:S04]  /*c9e0*/  LDL.LU R220, [R1+0x24] ;  /* 0x0000240001dc7983 */ /* 0x000ea80000300800 */
[----:B------:R0:W-:Y:S01]  /*c9f0*/  @P4 STG.E.U16 desc[UR36][R4.64+0x20], R8 ;  /* 0x0000200804004986 */ /* 0x0001e2000c101524 */
[----:B------:R-:W-:-:S04]  /*ca00*/  ISETP.GT.AND P4, PT, R3, 0x11, PT ;  /* 0x000000110300780c */ /* 0x000fc80003f84270 */
[C---:B------:R-:W-:Y:S01]  /*ca10*/  ISETP.GT.AND P5, PT, R0.reuse, RZ, P4 ;  /* 0x000000ff0000720c */ /* 0x040fe200027a4270 */
[----:B0-----:R-:W-:Y:S02]  /*ca20*/  FMUL R8, R219, R2 ;  /* 0x00000002db087220 */ /* 0x001fe40000400000 */
[----:B------:R-:W2:Y:S10]  /*ca30*/  LDL.LU R219, [R1+0x28] ;  /* 0x0000280001db7983 */ /* 0x000eb40000300800 */
[----:B------:R-:W-:Y:S01]  /*ca40*/  @P5 STG.E.U16 desc[UR36][R4.64+0x22], R9 ;  /* 0x0000220904005986 */ /* 0x000fe2000c101524 */
[----:B------:R-:W-:-:S02]  /*ca50*/  ISETP.GT.AND P5, PT, R0, 0x8, P3 ;  /* 0x000000080000780c */ /* 0x000fc40001fa4270 */
[----:B------:R-:W-:-:S11]  /*ca60*/  F2FP.BF16.F32.PACK_AB R8, RZ, R8 ;  /* 0x00000008ff08723e */ /* 0x000fd600000010ff */
[----:B------:R0:W-:Y:S01]  /*ca70*/  @P5 STG.E.U16 desc[UR36][R6.64+0x20], R8 ;  /* 0x0000200806005986 */ /* 0x0001e2000c101524 */
[----:B------:R-:W-:Y:S01]  /*ca80*/  ISETP.GT.AND P5, PT, R0, 0x8, P4 ;  /* 0x000000080000780c */ /* 0x000fe200027a4270 */
[-C--:B0-----:R-:W-:Y:S01]  /*ca90*/  FMUL R8, R218, R2.reuse ;  /* 0x00000002da087220 */ /* 0x081fe20000400000 */
[----:B------:R-:W-:Y:S01]  /*caa0*/  FMUL R9, R22, R2 ;  /* 0x0000000216097220 */ /* 0x000fe20000400000 */
[----:B------:R-:W2:Y:S03]  /*cab0*/  LDL.LU R218, [R1+0x2c] ;  /* 0x00002c0001da7983 */ /* 0x000ea60000300800 */
[----:B------:R-:W-:Y:S01]  /*cac0*/  F2FP.BF16.F32.PACK_AB R8, RZ, R8 ;  /* 0x00000008ff08723e */ /* 0x000fe200000010ff */
[----:B------:R-:W2:Y:S06]  /*cad0*/  LDL.LU R22, [R1+0x30] ;  /* 0x0000300001167983 */ /* 0x000eac0000300800 */
[----:B------:R0:W-:Y:S01]  /*cae0*/  @P5 STG.E.U16 desc[UR36][R6.64+0x22], R8 ;  /* 0x0000220806005986 */ /* 0x0001e2000c101524 */
[----:B------:R-:W-:-:S04]  /*caf0*/  ISETP.GT.AND P5, PT, R3, 0x18, PT ;  /* 0x000000180300780c */ /* 0x000fc80003fa4270 */
[----:B------:R-:W-:Y:S01]  /*cb00*/  ISETP.GT.AND P6, PT, R0, RZ, P5 ;  /* 0x000000ff0000720c */ /* 0x000fe20002fc4270 */
[----:B0-----:R-:W-:-:S05]  /*cb10*/  FMUL R8, R217, R2 ;  /* 0x00000002d9087220 */ /* 0x001fca0000400000 */
[----:B------:R-:W-:-:S07]  /*cb20*/  F2FP.BF16.F32.PACK_AB R8, RZ, R8 ;  /* 0x00000008ff08723e */ /* 0x000fce00000010ff */
[----:B------:R0:W-:Y:S01]  /*cb30*/  @P6 STG.E.U16 desc[UR36][R4.64+0x30], R8 ;  /* 0x0000300804006986 */ /* 0x0001e2000c101524 */
[----:B------:R-:W-:-:S04]  /*cb40*/  ISETP.GT.AND P6, PT, R3, 0x19, PT ;  /* 0x000000190300780c */ /* 0x000fc80003fc4270 */
[----:B------:R-:W-:Y:S01]  /*cb50*/  ISETP.GT.AND P1, PT, R0, RZ, P6 ;  /* 0x000000ff0000720c */ /* 0x000fe20003724270 */
[----:B0-----:R-:W-:-:S05]  /*cb60*/  FMUL R8, R216, R2 ;  /* 0x00000002d8087220 */ /* 0x001fca0000400000 */
[----:B------:R-:W-:-:S07]  /*cb70*/  F2FP.BF16.F32.PACK_AB R8, RZ, R8 ;  /* 0x00000008ff08723e */ /* 0x000fce00000010ff */
[----:B------:R0:W-:Y:S02]  /*cb80*/  @P1 STG.E.U16 desc[UR36][R4.64+0x32], R8 ;  /* 0x0000320804001986 */ /* 0x0001e4000c101524 */
[----:B0-----:R-:W-:Y:S02]  /*cb90*/  FMUL R8, R23, R2 ;  /* 0x0000000217087220 */ /* 0x001fe40000400000 */
[----:B------:R-:W2:Y:S04]  /*cba0*/  LDL.LU R23, [R1+0x34] ;  /* 0x0000340001177983 */ /* 0x000ea80000300800 */
[----:B------:R-:W2:Y:S04]  /*cbb0*/  LDL.LU R216, [R1+0x38] ;  /* 0x0000380001d87983 */ /* 0x000ea80000300800 */
[----:B------:R-:W2:Y:S01]  /*cbc0*/  LDL.LU R217, [R1+0x3c] ;  /* 0x00003c0001d97983 */ /* 0x000ea20000300800 */
[----:B------:R-:W-:-:S02]  /*cbd0*/  ISETP.GT.AND P1, PT, R0, 0x8, P5 ;  /* 0x000000080000780c */ /* 0x000fc40002f24270 */
[----:B------:R-:W-:Y:S02]  /*cbe0*/  F2FP.BF16.F32.PACK_AB R8, RZ, R8 ;  /* 0x00000008ff08723e */ /* 0x000fe400000010ff */
[----:B------:R-:W-:-:S09]  /*cbf0*/  F2FP.BF16.F32.PACK_AB R9, RZ, R9 ;  /* 0x00000009ff09723e */ /* 0x000fd200000010ff */
[----:B------:R-:W-:Y:S01]  /*cc00*/  @P1 STG.E.U16 desc[UR36][R6.64+0x30], R8 ;  /* 0x0000300806001986 */ /* 0x000fe2000c101524 */
[----:B------:R-:W-:Y:S01]  /*cc10*/  ISETP.GT.AND P1, PT, R0, 0x8, P6 ;  /* 0x000000080000780c */ /* 0x000fe20003724270 */
[----:B----4-:R-:W-:Y:S01]  /*cc20*/  FMUL R10, R12, R2 ;  /* 0x000000020c0a7220 */ /* 0x010fe20000400000 */
[----:B------:R-:W-:-:S11]  /*cc30*/  IMAD R19, R19, 0xf0, RZ ;  /* 0x000000f013137824 */ /* 0x000fd600078e02ff */
[----:B------:R0:W-:Y:S01]  /*cc40*/  @P1 STG.E.U16 desc[UR36][R6.64+0x32], R9 ;  /* 0x0000320906001986 */ /* 0x0001e2000c101524 */
[----:B------:R-:W-:Y:S02]  /*cc50*/  ISETP.GT.AND P1, PT, R0, 0x80, P0 ;  /* 0x000000800000780c */ /* 0x000fe40000724270 */
[----:B------:R-:W-:Y:S01]  /*cc60*/  F2FP.BF16.F32.PACK_AB R10, RZ, R10 ;  /* 0x0000000aff0a723e */ /* 0x000fe200000010ff */
[----:B0-----:R-:W-:-:S04]  /*cc70*/  IMAD.WIDE.U32 R8, R18, 0xf0, R6 ;  /* 0x000000f012087825 */ /* 0x001fc800078e0006 */
[----:B------:R-:W-:-:S06]  /*cc80*/  IMAD.IADD R9, R9, 0x1, R19 ;  /* 0x0000000109097824 */ /* 0x000fcc00078e0213 */
[----:B------:R3:W-:Y:S01]  /*cc90*/  @P1 STG.E.U16 desc[UR36][R8.64], R10 ;  /* 0x0000000a08001986 */ /* 0x0007e2000c101524 */
[----:B------:R-:W-:-:S04]  /*cca0*/  ISETP.GT.AND P1, PT, R3, 0x1, PT ;  /* 0x000000010300780c */ /* 0x000fc80003f24270 */
[C---:B------:R-:W-:Y:S01]  /*ccb0*/  ISETP.GT.AND P1, PT, R0.reuse, 0x80, P1 ;  /* 0x000000800000780c */ /* 0x040fe20000f24270 */
[----:B---3--:R-:W-:Y:S01]  /*ccc0*/  FMUL R10, R13, R2 ;  /* 0x000000020d0a7220 */ /* 0x008fe20000400000 */
[----:B------:R-:W-:-:S04]  /*ccd0*/  ISETP.GT.AND P0, PT, R0, 0x88, P0 ;  /* 0x000000880000780c */ /* 0x000fc80000704270 */
[----:B------:R-:W-:Y:S01]  /*cce0*/  F2FP.BF16.F32.PACK_AB R10, RZ, R10 ;  /* 0x0000000aff0a723e */ /* 0x000fe200000010ff */
[----:B-----5:R-:W-:-:S06]  /*ccf0*/  FMUL R12, R227, R2 ;  /* 0x00000002e30c7220 */ /* 0x020fcc0000400000 */
[----:B------:R0:W-:Y:S01]  /*cd00*/  @P1 STG.E.U16 desc[UR36][R8.64+0x2], R10 ;  /* 0x0000020a08001986 */ /* 0x0001e2000c101524 */
[----:B------:R-:W-:Y:S02]  /*cd10*/  F2FP.BF16.F32.PACK_AB R12, RZ, R12 ;  /* 0x0000000cff0c723e */ /* 0x000fe400000010ff */
[----:B0-----:R-:W-:-:S05]  /*cd20*/  IADD3 R10, P1, R14, R8, RZ ;  /* 0x000000080e0a7210 */ /* 0x001fca0007f3e0ff */
[----:B------:R-:W-:-:S05]  /*cd30*/  IMAD.X R11, R15, 0x1, R9, P1 ;  /* 0x000000010f0b7824 */ /* 0x000fca00008e0609 */
[----:B------:R0:W-:Y:S01]  /*cd40*/  @P0 STG.E.U16 desc[UR36][R10.64], R12 ;  /* 0x0000000c0a000986 */ /* 0x0001e2000c101524 */
[----:B------:R-:W-:-:S04]  /*cd50*/  ISETP.GT.AND P0, PT, R3, 0x1, PT ;  /* 0x000000010300780c */ /* 0x000fc80003f04270 */
[----:B------:R-:W-:Y:S01]  /*cd60*/  ISETP.GT.AND P0, PT, R0, 0x88, P0 ;  /* 0x000000880000780c */ /* 0x000fe20000704270 */
[----:B0-----:R-:W-:Y:S01]  /*cd70*/  FMUL R12, R226, R2 ;  /* 0x00000002e20c7220 */ /* 0x001fe20000400000 */
[----:B------:R-:W-:-:S04]  /*cd80*/  LOP3.LUT P1, RZ, R17, 0x10, RZ, 0xc0, !PT ;  /* 0x0000001011ff7812 */ /* 0x000fc8000782c0ff */
[----:B------:R-:W-:-:S07]  /*cd90*/  F2FP.BF16.F32.PACK_AB R12, RZ, R12 ;  /* 0x0000000cff0c723e */ /* 0x000fce00000010ff */
[----:B------:R0:W-:Y:S01]  /*cda0*/  @P0 STG.E.U16 desc[UR36][R10.64+0x2], R12 ;  /* 0x0000020c0a000986 */ /* 0x0001e2000c101524 */
[----:B------:R-:W-:Y:S01]  /*cdb0*/  ISETP.GT.AND P0, PT, R0, 0x80, P1 ;  /* 0x000000800000780c */ /* 0x000fe20000f04270 */
[-C--:B------:R-:W-:Y:S01]  /*cdc0*/  FMUL R13, R224, R2.reuse ;  /* 0x00000002e00d7220 */ /* 0x080fe20000400000 */
[----:B0-----:R-:W-:-:S05]  /*cdd0*/  FMUL R12, R225, R2 ;  /* 0x00000002e10c7220 */ /* 0x001fca0000400000 */
[----:B------:R-:W-:Y:S02]  /*cde0*/  F2FP.BF16.F32.PACK_AB R12, RZ, R12 ;  /* 0x0000000cff0c723e */ /* 0x000fe400000010ff */
[----:B------:R-:W-:-:S04]  /*cdf0*/  F2FP.BF16.F32.PACK_AB R13, RZ, R13 ;  /* 0x0000000dff0d723e */ /* 0x000fc800000010ff */
[----:B------:R0:W-:Y:S01]  /*ce00*/  @P0 STG.E.U16 desc[UR36][R8.64+0x10], R12 ;  /* 0x0000100c08000986 */ /* 0x0001e2000c101524 */
[----:B------:R-:W-:Y:S02]  /*ce10*/  ISETP.GT.AND P0, PT, R0, 0x80, P2 ;  /* 0x000000800000780c */ /* 0x000fe40001704270 */
[----:B0-----:R-:W-:Y:S01]  /*ce20*/  PRMT R12, R13, 0x7610, R12 ;  /* 0x000076100d0c7816 */ /* 0x001fe2000000000c */
[----:B------:R-:W-:-:S05]  /*ce30*/  FMUL R13, R223, R2 ;  /* 0x00000002df0d7220 */ /* 0x000fca0000400000 */
[----:B------:R-:W-:-:S05]  /*ce40*/  F2FP.BF16.F32.PACK_AB R13, RZ, R13 ;  /* 0x0000000dff0d723e */ /* 0x000fca00000010ff */
[----:B------:R0:W-:Y:S01]  /*ce50*/  @P0 STG.E.U16 desc[UR36][R8.64+0x12], R12 ;  /* 0x0000120c08000986 */ /* 0x0001e2000c101524 */
[C---:B------:R-:W-:Y:S02]  /*ce60*/  ISETP.GT.AND P1, PT, R0.reuse, 0x88, P1 ;  /* 0x000000880000780c */ /* 0x040fe40000f24270 */
[----:B------:R-:W-:Y:S02]  /*ce70*/  ISETP.GT.AND P2, PT, R0, 0x88, P2 ;  /* 0x000000880000780c */ /* 0x000fe40001744270 */
[----:B0-----:R-:W-:Y:S01]  /*ce80*/  PRMT R12, R13, 0x7610, R12 ;  /* 0x000076100d0c7816 */ /* 0x001fe2000000000c */
[----:B------:R-:W-:Y:S01]  /*ce90*/  FMUL R13, R222, R2 ;  /* 0x00000002de0d7220 */ /* 0x000fe20000400000 */
[----:B------:R-:W-:-:S04]  /*cea0*/  ISETP.GT.AND P0, PT, R0, 0x80, P3 ;  /* 0x000000800000780c */ /* 0x000fc80001f04270 */
[----:B------:R-:W-:-:S04]  /*ceb0*/  F2FP.BF16.F32.PACK_AB R13, RZ, R13 ;  /* 0x0000000dff0d723e */ /* 0x000fc800000010ff */
[----:B------:R-:W-:Y:S01]  /*cec0*/  PRMT R20, R13, 0x7610, R20 ;  /* 0x000076100d147816 */ /* 0x000fe20000000014 */
[-C--:B--2---:R-:W-:Y:S01]  /*ced0*/  FMUL R13, R221, R2.reuse ;  /* 0x00000002dd0d7220 */ /* 0x084fe20000400000 */
[----:B------:R0:W-:Y:S04]  /*cee0*/  @P1 STG.E.U16 desc[UR36][R10.64+0x10], R12 ;  /* 0x0000100c0a001986 */ /* 0x0001e8000c101524 */
[----:B------:R-:W-:Y:S01]  /*cef0*/  F2FP.BF16.F32.PACK_AB R13, RZ, R13 ;  /* 0x0000000dff0d723e */ /* 0x000fe200000010ff */
[----:B------:R-:W-:Y:S04]  /*cf00*/  @P2 STG.E.U16 desc[UR36][R10.64+0x12], R20 ;  /* 0x000012140a002986 */ /* 0x000fe8000c101524 */
[----:B------:R1:W-:Y:S01]  /*cf10*/  @P0 STG.E.U16 desc[UR36][R8.64+0x20], R13 ;  /* 0x0000200d08000986 */ /* 0x0003e2000c101524 */
[----:B------:R-:W-:Y:S01]  /*cf20*/  ISETP.GT.AND P0, PT, R0, 0x80, P4 ;  /* 0x000000800000780c */ /* 0x000fe20002704270 */
[----:B0-----:R-:W-:-:S05]  /*cf30*/  FMUL R12, R220, R2 ;  /* 0x00000002dc0c7220 */ /* 0x001fca0000400000 */
[----:B------:R-:W-:Y:S02]  /*cf40*/  F2FP.BF16.F32.PACK_AB R12, RZ, R12 ;  /* 0x0000000cff0c723e */ /* 0x000fe400000010ff */
[----:B------:R-:W-:Y:S02]  /*cf50*/  ISETP.GT.AND P3, PT, R0, 0x88, P3 ;  /* 0x000000880000780c */ /* 0x000fe40001f64270 */
[----:B------:R-:W-:Y:S02]  /*cf60*/  PRMT R21, R12, 0x7610, R21 ;  /* 0x000076100c157816 */ /* 0x000fe40000000015 */
[C---:B------:R-:W-:Y:S01]  /*cf70*/  ISETP.GT.AND P1, PT, R0.reuse, 0x80, P6 ;  /* 0x000000800000780c */ /* 0x040fe20003724270 */
[----:B------:R-:W-:Y:S01]  /*cf80*/  FMUL R12, R219, R2 ;  /* 0x00000002db0c7220 */ /* 0x000fe20000400000 */
[C---:B------:R-:W-:Y:S01]  /*cf90*/  ISETP.GT.AND P4, PT, R0.reuse, 0x88, P4 ;  /* 0x000000880000780c */ /* 0x040fe20002784270 */
[----:B------:R0:W-:Y:S01]  /*cfa0*/  @P0 STG.E.U16 desc[UR36][R8.64+0x22], R21 ;  /* 0x0000221508000986 */ /* 0x0001e2000c101524 */
[----:B------:R-:W-:-:S02]  /*cfb0*/  ISETP.GT.AND P0, PT, R0, 0x80, P5 ;  /* 0x000000800000780c */ /* 0x000fc40002f04270 */
[----:B------:R-:W-:Y:S02]  /*cfc0*/  F2FP.BF16.F32.PACK_AB R12, RZ, R12 ;  /* 0x0000000cff0c723e */ /* 0x000fe400000010ff */
[----:B------:R-:W-:-:S03]  /*cfd0*/  ISETP.GT.AND P5, PT, R0, 0x88, P5 ;  /* 0x000000880000780c */ /* 0x000fc60002fa4270 */
[----:B------:R2:W-:Y:S02]  /*cfe0*/  @P3 STG.E.U16 desc[UR36][R10.64+0x20], R12 ;  /* 0x0000200c0a003986 */ /* 0x0005e4000c101524 */
[----:B-1----:R-:W-:Y:S01]  /*cff0*/  @P1 IMAD.MOV.U32 R13, RZ, RZ, R9 ;  /* 0x000000ffff0d1224 */ /* 0x002fe200078e0009 */
[----:B------:R-:W-:Y:S01]  /*d000*/  ISETP.GT.AND P2, PT, R3, 0x20, PT ;  /* 0x000000200300780c */ /* 0x000fe20003f44270 */
[-C--:B0-----:R-:W-:Y:S01]  /*d010*/  FMUL R21, R218, R2.reuse ;  /* 0x00000002da157220 */ /* 0x081fe20000400000 */
[----:B------:R-:W-:-:S04]  /*d020*/  FMUL R22, R22, R2 ;  /* 0x0000000216167220 */ /* 0x000fc80000400000 */
[----:B------:R-:W-:Y:S01]  /*d030*/  F2FP.BF16.F32.PACK_AB R21, RZ, R21 ;  /* 0x00000015ff15723e */ /* 0x000fe200000010ff */
[----:B--2---:R-:W-:Y:S01]  /*d040*/  @P1 IMAD.MOV.U32 R12, RZ, RZ, R8 ;  /* 0x000000ffff0c1224 */ /* 0x004fe200078e0008 */
[----:B------:R-:W-:-:S03]  /*d050*/  F2FP.BF16.F32.PACK_AB R22, RZ, R22 ;  /* 0x00000016ff16723e */ /* 0x000fc600000010ff */
[----:B------:R-:W-:Y:S01]  /*d060*/  @P4 STG.E.U16 desc[UR36][R10.64+0x22], R21 ;  /* 0x000022150a004986 */ /* 0x000fe2000c101524 */
[----:B------:R-:W-:-:S03]  /*d070*/  ISETP.GT.AND P6, PT, R0, 0x88, P6 ;  /* 0x000000880000780c */ /* 0x000fc600037c4270 */
[----:B------:R0:W-:Y:S01]  /*d080*/  @P0 STG.E.U16 desc[UR36][R8.64+0x30], R22 ;  /* 0x0000301608000986 */ /* 0x0001e2000c101524 */
[----:B------:R-:W-:Y:S01]  /*d090*/  ISETP.GT.AND P0, PT, R3, 0x21, PT ;  /* 0x000000210300780c */ /* 0x000fe20003f04270 */
[----:B------:R-:W-:-:S03]  /*d0a0*/  FMUL R200, R200, R2 ;  /* 0x00000002c8c87220 */ /* 0x000fc60000400000 */
[----:B------:R-:W-:Y:S01]  /*d0b0*/  ISETP.GT.AND P3, PT, R0, RZ, P0 ;  /* 0x000000ff0000720c */ /* 0x000fe20000764270 */
[-C--:B------:R-:W-:Y:S01]  /*d0c0*/  FMUL R201, R201, R2.reuse ;  /* 0x00000002c9c97220 */ /* 0x080fe20000400000 */
[----:B------:R-:W-:Y:S01]  /*d0d0*/  FMUL R202, R202, R2 ;  /* 0x00000002caca7220 */ /* 0x000fe20000400000 */
[----:B------:R-:W-:Y:S02]  /*d0e0*/  F2FP.BF16.F32.PACK_AB R200, RZ, R200 ;  /* 0x000000c8ffc8723e */ /* 0x000fe400000010ff */
[----:B------:R-:W-:Y:S01]  /*d0f0*/  ISETP.GT.AND P4, PT, R0, 0x8, P0 ;  /* 0x000000080000780c */ /* 0x000fe20000784270 */
[----:B0-----:R-:W-:Y:S02]  /*d100*/  @P5 IMAD.MOV.U32 R8, RZ, RZ, R10 ;  /* 0x000000ffff085224 */ /* 0x001fe400078e000a */
[----:B------:R-:W-:Y:S01]  /*d110*/  @P5 IMAD.MOV.U32 R9, RZ, RZ, R11 ;  /* 0x000000ffff095224 */ /* 0x000fe200078e000b */
[----:B------:R-:W-:Y:S01]  /*d120*/  F2FP.BF16.F32.PACK_AB R201, RZ, R201 ;  /* 0x000000c9ffc9723e */ /* 0x000fe200000010ff */
[----:B------:R-:W-:Y:S01]  /*d130*/  FMUL R203, R203, R2 ;  /* 0x00000002cbcb7220 */ /* 0x000fe20000400000 */
[----:B------:R-:W-:-:S04]  /*d140*/  F2FP.BF16.F32.PACK_AB R202, RZ, R202 ;  /* 0x000000caffca723e */ /* 0x000fc800000010ff */
[----:B------:R-:W-:Y:S01]  /*d150*/  F2FP.BF16.F32.PACK_AB R203, RZ, R203 ;  /* 0x000000cbffcb723e */ /* 0x000fe200000010ff */
[----:B------:R-:W-:-:S05]  /*d160*/  FMUL R23, R23, R2 ;  /* 0x0000000217177220 */ /* 0x000fca0000400000 */
[----:B------:R-:W-:Y:S01]  /*d170*/  F2FP.BF16.F32.PACK_AB R23, RZ, R23 ;  /* 0x00000017ff17723e */ /* 0x000fe200000010ff */
[----:B------:R-:W-:-:S04]  /*d180*/  FMUL R216, R216, R2 ;  /* 0x00000002d8d87220 */ /* 0x000fc80000400000 */
[----:B------:R-:W-:Y:S01]  /*d190*/  @P1 STG.E.U16 desc[UR36][R12.64+0x32], R23 ;  /* 0x000032170c001986 */ /* 0x000fe2000c101524 */
[C---:B------:R-:W-:Y:S01]  /*d1a0*/  ISETP.GT.AND P1, PT, R0.reuse, RZ, P2 ;  /* 0x000000ff0000720c */ /* 0x040fe20001724270 */
[----:B------:R-:W-:Y:S01]  /*d1b0*/  FMUL R20, R217, R2 ;  /* 0x00000002d9147220 */ /* 0x000fe20000400000 */
[----:B------:R-:W-:Y:S02]  /*d1c0*/  ISETP.GT.AND P2, PT, R0, 0x8, P2 ;  /* 0x000000080000780c */ /* 0x000fe40001744270 */
[----:B------:R-:W-:Y:S02]  /*d1d0*/  F2FP.BF16.F32.PACK_AB R216, RZ, R216 ;  /* 0x000000d8ffd8723e */ /* 0x000fe400000010ff */
[----:B------:R-:W-:-:S03]  /*d1e0*/  F2FP.BF16.F32.PACK_AB R20, RZ, R20 ;  /* 0x00000014ff14723e */ /* 0x000fc600000010ff */
[----:B------:R0:W-:Y:S04]  /*d1f0*/  @P5 STG.E.U16 desc[UR36][R8.64+0x30], R216 ;  /* 0x000030d808005986 */ /* 0x0001e8000c101524 */
[----:B------:R1:W-:Y:S04]  /*d200*/  @P6 STG.E.U16 desc[UR36][R10.64+0x32], R20 ;  /* 0x000032140a006986 */ /* 0x0003e8000c101524 */
[----:B------:R2:W-:Y:S01]  /*d210*/  @P1 STG.E.U16 desc[UR36][R4.64+0x40], R200 ;  /* 0x000040c804001986 */ /* 0x0005e2000c101524 */
[----:B------:R-:W-:-:S03]  /*d220*/  ISETP.GT.AND P1, PT, R3, 0x28, PT ;  /* 0x000000280300780c */ /* 0x000fc60003f24270 */
[----:B------:R2:W-:Y:S01]  /*d230*/  @P3 STG.E.U16 desc[UR36][R4.64+0x42], R201 ;  /* 0x000042c904003986 */ /* 0x0005e2000c101524 */
[----:B------:R-:W-:-:S03]  /*d240*/  ISETP.GT.AND P3, PT, R0, RZ, P1 ;  /* 0x000000ff0000720c */ /* 0x000fc60000f64270 */
[----:B------:R2:W-:Y:S01]  /*d250*/  @P2 STG.E.U16 desc[UR36][R6.64+0x40], R202 ;  /* 0x000040ca06002986 */ /* 0x0005e2000c101524 */
[----:B------:R-:W-:Y:S01]  /*d260*/  ISETP.GT.AND P2, PT, R3, 0x29, PT ;  /* 0x000000290300780c */ /* 0x000fe20003f44270 */
[-C--:B------:R-:W-:Y:S02]  /*d270*/  FMUL R204, R204, R2.reuse ;  /* 0x00000002cccc7220 */ /* 0x080fe40000400000 */
[----:B------:R2:W-:Y:S01]  /*d280*/  @P4 STG.E.U16 desc[UR36][R6.64+0x42], R203 ;  /* 0x000042cb06004986 */ /* 0x0005e2000c101524 */
[----:B------:R-:W-:Y:S01]  /*d290*/  ISETP.GT.AND P4, PT, R0, RZ, P2 ;  /* 0x000000ff0000720c */ /* 0x000fe20001784270 */
[----:B------:R-:W-:Y:S01]  /*d2a0*/  FMUL R205, R205, R2 ;  /* 0x00000002cdcd7220 */ /* 0x000fe20000400000 */
[----:B------:R-:W-:-:S04]  /*d2b0*/  F2FP.BF16.F32.PACK_AB R204, RZ, R204 ;  /* 0x000000ccffcc723e */ /* 0x000fc800000010ff */
[----:B------:R-:W-:Y:S01]  /*d2c0*/  F2FP.BF16.F32.PACK_AB R205, RZ, R205 ;  /* 0x000000cdffcd723e */ /* 0x000fe200000010ff */
[----:B------:R2:W-:Y:S01]  /*d2d0*/  @P3 STG.E.U16 desc[UR36][R4.64+0x50], R204 ;  /* 0x000050cc04003986 */ /* 0x0005e2000c101524 */
[----:B------:R-:W-:Y:S01]  /*d2e0*/  ISETP.GT.AND P3, PT, R0, 0x8, P1 ;  /* 0x000000080000780c */ /* 0x000fe20000f64270 */
[----:B------:R-:W-:-:S04]  /*d2f0*/  FMUL R206, R206, R2 ;  /* 0x00000002cece7220 */ /* 0x000fc80000400000 */
[----:B------:R2:W-:Y:S01]  /*d300*/  @P4 STG.E.U16 desc[UR36][R4.64+0x52], R205 ;  /* 0x000052cd04004986 */ /* 0x0005e2000c101524 */
[----:B------:R-:W-:Y:S01]  /*d310*/  ISETP.GT.AND P4, PT, R0, 0x8, P2 ;  /* 0x000000080000780c */ /* 0x000fe20001784270 */
[----:B------:R-:W-:Y:S01]  /*d320*/  FMUL R207, R207, R2 ;  /* 0x00000002cfcf7220 */ /* 0x000fe20000400000 */
[----:B------:R-:W-:-:S04]  /*d330*/  F2FP.BF16.F32.PACK_AB R206, RZ, R206 ;  /* 0x000000ceffce723e */ /* 0x000fc800000010ff */
[----:B------:R-:W-:Y:S01]  /*d340*/  F2FP.BF16.F32.PACK_AB R207, RZ, R207 ;  /* 0x000000cfffcf723e */ /* 0x000fe200000010ff */
[----:B------:R2:W-:Y:S01]  /*d350*/  @P3 STG.E.U16 desc[UR36][R6.64+0x50], R206 ;  /* 0x000050ce06003986 */ /* 0x0005e2000c101524 */
[----:B------:R-:W-:Y:S01]  /*d360*/  ISETP.GT.AND P3, PT, R3, 0x30, PT ;  /* 0x000000300300780c */ /* 0x000fe20003f64270 */
[----:B------:R-:W-:-:S04]  /*d370*/  FMUL R208, R208, R2 ;  /* 0x00000002d0d07220 */ /* 0x000fc80000400000 */
[----:B------:R2:W-:Y:S01]  /*d380*/  @P4 STG.E.U16 desc[UR36][R6.64+0x52], R207 ;  /* 0x000052cf06004986 */ /* 0x0005e2000c101524 */
[----:B------:R-:W-:Y:S01]  /*d390*/  ISETP.GT.AND P4, PT, R0, RZ, P3 ;  /* 0x000000ff0000720c */ /* 0x000fe20001f84270 */
[----:B0-----:R-:W-:Y:S01]  /*d3a0*/  IMAD.WIDE.U32 R8, R18, 0xf0, R6 ;  /* 0x000000f012087825 */ /* 0x001fe200078e0006 */
[----:B------:R-:W-:-:S03]  /*d3b0*/  F2FP.BF16.F32.PACK_AB R208, RZ, R208 ;  /* 0x000000d0ffd0723e */ /* 0x000fc600000010ff */
[----:B------:R-:W-:-:S08]  /*d3c0*/  IMAD.IADD R9, R19, 0x1, R9 ;  /* 0x0000000113097824 */ /* 0x000fd000078e0209 */
[----:B------:R2:W-:Y:S01]  /*d3d0*/  @P4 STG.E.U16 desc[UR36][R4.64+0x60], R208 ;  /* 0x000060d004004986 */ /* 0x0005e2000c101524 */
[----:B------:R-:W-:-:S05]  /*d3e0*/  IADD3 R14, P4, R14, R8, RZ ;  /* 0x000000080e0e7210 */ /* 0x000fca0007f9e0ff */
[----:B------:R-:W-:Y:S01]  /*d3f0*/  IMAD.X R15, R15, 0x1, R9, P4 ;  /* 0x000000010f0f7824 */ /* 0x000fe200020e0609 */
[----:B------:R-:W-:Y:S01]  /*d400*/  ISETP.GT.AND P4, PT, R3, 0x31, PT ;  /* 0x000000310300780c */ /* 0x000fe20003f84270 */
[----:B------:R-:W-:-:S03]  /*d410*/  FMUL R209, R209, R2 ;  /* 0x00000002d1d17220 */ /* 0x000fc60000400000 */
[----:B------:R-:W-:Y:S02]  /*d420*/  ISETP.GT.AND P5, PT, R0, RZ, P4 ;  /* 0x000000ff0000720c */ /* 0x000fe400027a4270 */
[----:B------:R-:W-:Y:S01]  /*d430*/  F2FP.BF16.F32.PACK_AB R209, RZ, R209 ;  /* 0x000000d1ffd1723e */ /* 0x000fe200000010ff */
[----:B------:R-:W-:-:S10]  /*d440*/  FMUL R210, R210, R2 ;  /* 0x00000002d2d27220 */ /* 0x000fd40000400000 */
[----:B------:R2:W-:Y:S01]  /*d450*/  @P5 STG.E.U16 desc[UR36][R4.64+0x62], R209 ;  /* 0x000062d104005986 */ /* 0x0005e2000c101524 */
[----:B------:R-:W-:Y:S02]  /*d460*/  ISETP.GT.AND P5, PT, R0, 0x8, P3 ;  /* 0x000000080000780c */ /* 0x000fe40001fa4270 */
[----:B------:R-:W-:Y:S01]  /*d470*/  F2FP.BF16.F32.PACK_AB R210, RZ, R210 ;  /* 0x000000d2ffd2723e */ /* 0x000fe200000010ff */
[----:B------:R-:W-:-:S10]  /*d480*/  FMUL R211, R211, R2 ;  /* 0x00000002d3d37220 */ /* 0x000fd40000400000 */
[----:B------:R2:W-:Y:S01]  /*d490*/  @P5 STG.E.U16 desc[UR36][R6.64+0x60], R210 ;  /* 0x000060d206005986 */ /* 0x0005e2000c101524 */
[----:B------:R-:W-:Y:S02]  /*d4a0*/  ISETP.GT.AND P5, PT, R0, 0x8, P4 ;  /* 0x000000080000780c */ /* 0x000fe400027a4270 */
[----:B------:R-:W-:Y:S01]  /*d4b0*/  F2FP.BF16.F32.PACK_AB R211, RZ, R211 ;  /* 0x000000d3ffd3723e */ /* 0x000fe200000010ff */
[----:B------:R-:W-:-:S10]  /*d4c0*/  FMUL R212, R212, R2 ;  /* 0x00000002d4d47220 */ /* 0x000fd40000400000 */
[----:B------:R2:W-:Y:S01]  /*d4d0*/  @P5 STG.E.U16 desc[UR36][R6.64+0x62], R211 ;  /* 0x000062d306005986 */ /* 0x0005e2000c101524 */
[----:B------:R-:W-:-:S04]  /*d4e0*/  ISETP.GT.AND P5, PT, R3, 0x38, PT ;  /* 0x000000380300780c */ /* 0x000fc80003fa4270 */
[----:B------:R-:W-:Y:S02]  /*d4f0*/  ISETP.GT.AND P6, PT, R0, RZ, P5 ;  /* 0x000000ff0000720c */ /* 0x000fe40002fc4270 */
[----:B------:R-:W-:Y:S02]  /*d500*/  F2FP.BF16.F32.PACK_AB R212, RZ, R212 ;  /* 0x000000d4ffd4723e */ /* 0x000fe400000010ff */
[----:B-1----:R-:W-:Y:S01]  /*d510*/  P2R R10, PR, RZ, 0x2 ;  /* 0x00000002ff0a7803 */ /* 0x002fe20000000000 */
[----:B------:R-:W-:-:S08]  /*d520*/  FMUL R213, R213, R2 ;  /* 0x00000002d5d57220 */ /* 0x000fd00000400000 */
[----:B------:R2:W-:Y:S01]  /*d530*/  @P6 STG.E.U16 desc[UR36][R4.64+0x70], R212 ;  /* 0x000070d404006986 */ /* 0x0005e2000c101524 */
[----:B------:R-:W-:-:S04]  /*d540*/  ISETP.GT.AND P6, PT, R3, 0x39, PT ;  /* 0x000000390300780c */ /* 0x000fc80003fc4270 */
        /* <DEDUP_REMOVED lines=9> */
[----:B------:R-:W-:Y:S02]  /*d5e0*/  F2FP.BF16.F32.PACK_AB R215, RZ, R215 ;  /* 0x000000d7ffd7723e */ /* 0x000fe400000010ff */
[----:B------:R-:W-:Y:S01]  /*d5f0*/  P2R R11, PR, RZ, 0x4 ;  /* 0x00000004ff0b7803 */ /* 0x000fe20000000000 */
[----:B------:R-:W-:-:S08]  /*d600*/  FMUL R184, R184, R2 ;  /* 0x00000002b8b87220 */ /* 0x000fd00000400000 */
[----:B------:R2:W-:Y:S01]  /*d610*/  @P1 STG.E.U16 desc[UR36][R6.64+0x72], R215 ;  /* 0x000072d706001986 */ /* 0x0005e2000c101524 */
[----:B------:R-:W-:-:S04]  /*d620*/  ISETP.GT.AND P1, PT, R3, 0x20, PT ;  /* 0x000000200300780c */ /* 0x000fc80003f24270 */
[C---:B------:R-:W-:Y:S02]  /*d630*/  ISETP.GT.AND P2, PT, R0.reuse, 0x80, P1 ;  /* 0x000000800000780c */ /* 0x040fe40000f44270 */
[----:B------:R-:W-:Y:S02]  /*d640*/  F2FP.BF16.F32.PACK_AB R184, RZ, R184 ;  /* 0x000000b8ffb8723e */ /* 0x000fe400000010ff */
[----:B------:R-:W-:Y:S01]  /*d650*/  ISETP.GT.AND P1, PT, R0, 0x88, P1 ;  /* 0x000000880000780c */ /* 0x000fe20000f24270 */
[-C--:B------:R-:W-:Y:S01]  /*d660*/  FMUL R185, R185, R2.reuse ;  /* 0x00000002b9b97220 */ /* 0x080fe20000400000 */
[----:B------:R-:W-:-:S07]  /*d670*/  FMUL R186, R186, R2 ;  /* 0x00000002baba7220 */ /* 0x000fce0000400000 */
[----:B------:R2:W-:Y:S01]  /*d680*/  @P2 STG.E.U16 desc[UR36][R8.64+0x40], R184 ;  /* 0x000040b808002986 */ /* 0x0005e2000c101524 */
[C---:B------:R-:W-:Y:S02]  /*d690*/  ISETP.GT.AND P2, PT, R0.reuse, 0x80, P0 ;  /* 0x000000800000780c */ /* 0x040fe40000744270 */
[----:B------:R-:W-:Y:S01]  /*d6a0*/  ISETP.GT.AND P0, PT, R0, 0x88, P0 ;  /* 0x000000880000780c */ /* 0x000fe20000704270 */
[----:B------:R-:W-:Y:S01]  /*d6b0*/  FMUL R187, R187, R2 ;  /* 0x00000002bbbb7220 */ /* 0x000fe20000400000 */
[----:B------:R-:W-:Y:S02]  /*d6c0*/  F2FP.BF16.F32.PACK_AB R185, RZ, R185 ;  /* 0x000000b9ffb9723e */ /* 0x000fe400000010ff */
[----:B------:R-:W-:Y:S02]  /*d6d0*/  F2FP.BF16.F32.PACK_AB R186, RZ, R186 ;  /* 0x000000baffba723e */ /* 0x000fe400000010ff */
[----:B------:R-:W-:-:S05]  /*d6e0*/  F2FP.BF16.F32.PACK_AB R187, RZ, R187 ;  /* 0x000000bbffbb723e */ /* 0x000fca00000010ff */
[----:B------:R2:W-:Y:S04]  /*d6f0*/  @P2 STG.E.U16 desc[UR36][R8.64+0x42], R185 ;  /* 0x000042b908002986 */ /* 0x0005e8000c101524 */
[----:B------:R2:W-:Y:S01]  /*d700*/  @P1 STG.E.U16 desc[UR36][R14.64+0x40], R186 ;  /* 0x000040ba0e001986 */ /* 0x0005e2000c101524 */
[----:B------:R-:W-:-:S03]  /*d710*/  ISETP.NE.AND P1, PT, R10, RZ, PT ;  /* 0x000000ff0a00720c */ /* 0x000fc60003f25270 */
[----:B------:R2:W-:Y:S01]  /*d720*/  @P0 STG.E.U16 desc[UR36][R14.64+0x42], R187 ;  /* 0x000042bb0e000986 */ /* 0x0005e2000c101524 */
[----:B------:R-:W-:Y:S01]  /*d730*/  ISETP.GT.AND P0, PT, R0, 0x80, P1 ;  /* 0x000000800000780c */ /* 0x000fe20000f04270 */
[----:B------:R-:W-:Y:S01]  /*d740*/  FMUL R188, R188, R2 ;  /* 0x00000002bcbc7220 */ /* 0x000fe20000400000 */
[----:B------:R-:W-:-:S04]  /*d750*/  ISETP.NE.AND P2, PT, R11, RZ, PT ;  /* 0x000000ff0b00720c */ /* 0x000fc80003f45270 */
[----:B------:R-:W-:Y:S02]  /*d760*/  F2FP.BF16.F32.PACK_AB R188, RZ, R188 ;  /* 0x000000bcffbc723e */ /* 0x000fe400000010ff */
[----:B------:R-:W-:Y:S01]  /*d770*/  ISETP.GT.AND P1, PT, R0, 0x88, P1 ;  /* 0x000000880000780c */ /* 0x000fe20000f24270 */
[----:B------:R-:W-:-:S04]  /*d780*/  FMUL R189, R189, R2 ;  /* 0x00000002bdbd7220 */ /* 0x000fc80000400000 */
[----:B------:R2:W-:Y:S01]  /*d790*/  @P0 STG.E.U16 desc[UR36][R8.64+0x50], R188 ;  /* 0x000050bc08000986 */ /* 0x0005e2000c101524 */
[----:B------:R-:W-:Y:S01]  /*d7a0*/  ISETP.GT.AND P0, PT, R0, 0x80, P2 ;  /* 0x000000800000780c */ /* 0x000fe20001704270 */
[----:B------:R-:W-:Y:S01]  /*d7b0*/  FMUL R190, R190, R2 ;  /* 0x00000002bebe7220 */ /* 0x000fe20000400000 */
[----:B------:R-:W-:-:S04]  /*d7c0*/  F2FP.BF16.F32.PACK_AB R189, RZ, R189 ;  /* 0x000000bdffbd723e */ /* 0x000fc800000010ff */
[----:B------:R-:W-:Y:S02]  /*d7d0*/  F2FP.BF16.F32.PACK_AB R190, RZ, R190 ;  /* 0x000000beffbe723e */ /* 0x000fe400000010ff */
[----:B------:R-:W-:Y:S01]  /*d7e0*/  ISETP.GT.AND P2, PT, R0, 0x88, P2 ;  /* 0x000000880000780c */ /* 0x000fe20001744270 */
[----:B------:R-:W-:-:S04]  /*d7f0*/  FMUL R191, R191, R2 ;  /* 0x00000002bfbf7220 */ /* 0x000fc80000400000 */
[----:B------:R2:W-:Y:S01]  /*d800*/  @P0 STG.E.U16 desc[UR36][R8.64+0x52], R189 ;  /* 0x000052bd08000986 */ /* 0x0005e2000c101524 */
[----:B------:R-:W-:-:S03]  /*d810*/  ISETP.GT.AND P0, PT, R0, 0x80, P4 ;  /* 0x000000800000780c */ /* 0x000fc60002704270 */
[----:B------:R2:W-:Y:S01]  /*d820*/  @P1 STG.E.U16 desc[UR36][R14.64+0x50], R190 ;  /* 0x000050be0e001986 */ /* 0x0005e2000c101524 */
[----:B------:R-:W-:Y:S01]  /*d830*/  ISETP.GT.AND P1, PT, R0, 0x80, P3 ;  /* 0x000000800000780c */ /* 0x000fe20001f24270 */
[-C--:B------:R-:W-:Y:S01]  /*d840*/  FMUL R193, R193, R2.reuse ;  /* 0x00000002c1c17220 */ /* 0x080fe20000400000 */
[----:B------:R-:W-:Y:S01]  /*d850*/  FMUL R192, R192, R2 ;  /* 0x00000002c0c07220 */ /* 0x000fe20000400000 */
[----:B------:R-:W-:-:S03]  /*d860*/  F2FP.BF16.F32.PACK_AB R191, RZ, R191 ;  /* 0x000000bfffbf723e */ /* 0x000fc600000010ff */
[----:B------:R-:W-:Y:S02]  /*d870*/  F2FP.BF16.F32.PACK_AB R193, RZ, R193 ;  /* 0x000000c1ffc1723e */ /* 0x000fe400000010ff */
[----:B------:R-:W-:Y:S01]  /*d880*/  F2FP.BF16.F32.PACK_AB R192, RZ, R192 ;  /* 0x000000c0ffc0723e */ /* 0x000fe200000010ff */
[----:B------:R2:W-:Y:S01]  /*d890*/  @P2 STG.E.U16 desc[UR36][R14.64+0x52], R191 ;  /* 0x000052bf0e002986 */ /* 0x0005e2000c101524 */
[C---:B------:R-:W-:Y:S02]  /*d8a0*/  ISETP.GT.AND P3, PT, R0.reuse, 0x88, P3 ;  /* 0x000000880000780c */ /* 0x040fe40001f64270 */
[C---:B------:R-:W-:Y:S01]  /*d8b0*/  ISETP.GT.AND P4, PT, R0.reuse, 0x88, P4 ;  /* 0x000000880000780c */ /* 0x040fe20002784270 */
[----:B------:R2:W-:Y:S01]  /*d8c0*/  @P0 STG.E.U16 desc[UR36][R8.64+0x62], R193 ;  /* 0x000062c108000986 */ /* 0x0005e2000c101524 */
[----:B------:R-:W-:Y:S01]  /*d8d0*/  ISETP.GT.AND P0, PT, R0, 0x80, P6 ;  /* 0x000000800000780c */ /* 0x000fe20003704270 */
[-C--:B------:R-:W-:Y:S02]  /*d8e0*/  FMUL R194, R194, R2.reuse ;  /* 0x00000002c2c27220 */ /* 0x080fe40000400000 */
[----:B------:R2:W-:Y:S01]  /*d8f0*/  @P1 STG.E.U16 desc[UR36][R8.64+0x60], R192 ;  /* 0x000060c008001986 */ /* 0x0005e2000c101524 */
[----:B------:R-:W-:Y:S01]  /*d900*/  ISETP.GT.AND P1, PT, R0, 0x80, P5 ;  /* 0x000000800000780c */ /* 0x000fe20002f24270 */
[-C--:B------:R-:W-:Y:S01]  /*d910*/  FMUL R195, R195, R2.reuse ;  /* 0x00000002c3c37220 */ /* 0x080fe20000400000 */
[-C--:B------:R-:W-:Y:S01]  /*d920*/  FMUL R197, R197, R2.reuse ;  /* 0x00000002c5c57220 */ /* 0x080fe20000400000 */
[----:B------:R-:W-:Y:S01]  /*d930*/  FMUL R196, R196, R2 ;  /* 0x00000002c4c47220 */ /* 0x000fe20000400000 */
[----:B------:R-:W-:-:S02]  /*d940*/  F2FP.BF16.F32.PACK_AB R194, RZ, R194 ;  /* 0x000000c2ffc2723e */ /* 0x000fc400000010ff */
[----:B------:R-:W-:Y:S02]  /*d950*/  F2FP.BF16.F32.PACK_AB R195, RZ, R195 ;  /* 0x000000c3ffc3723e */ /* 0x000fe400000010ff */
[----:B------:R-:W-:Y:S02]  /*d960*/  F2FP.BF16.F32.PACK_AB R197, RZ, R197 ;  /* 0x000000c5ffc5723e */ /* 0x000fe400000010ff */
[----:B------:R-:W-:Y:S01]  /*d970*/  F2FP.BF16.F32.PACK_AB R196, RZ, R196 ;  /* 0x000000c4ffc4723e */ /* 0x000fe200000010ff */
[----:B------:R2:W-:Y:S01]  /*d980*/  @P3 STG.E.U16 desc[UR36][R14.64+0x60], R194 ;  /* 0x000060c20e003986 */ /* 0x0005e2000c101524 */
[----:B------:R-:W-:-:S03]  /*d990*/  ISETP.GT.AND P2, PT, R3, 0x40, PT ;  /* 0x000000400300780c */ /* 0x000fc60003f44270 */
[----:B------:R2:W-:Y:S01]  /*d9a0*/  @P4 STG.E.U16 desc[UR36][R14.64+0x62], R195 ;  /* 0x000062c30e004986 */ /* 0x0005e2000c101524 */
[C---:B------:R-:W-:Y:S02]  /*d9b0*/  ISETP.GT.AND P5, PT, R0.reuse, 0x88, P5 ;  /* 0x000000880000780c */ /* 0x040fe40002fa4270 */
[----:B------:R-:W-:Y:S01]  /*d9c0*/  ISETP.GT.AND P6, PT, R0, 0x88, P6 ;  /* 0x000000880000780c */ /* 0x000fe200037c4270 */
[----:B------:R2:W-:Y:S01]  /*d9d0*/  @P0 STG.E.U16 desc[UR36][R8.64+0x72], R197 ;  /* 0x000072c508000986 */ /* 0x0005e2000c101524 */
[----:B------:R-:W-:-:S03]  /*d9e0*/  ISETP.GT.AND P0, PT, R3, 0x41, PT ;  /* 0x000000410300780c */ /* 0x000fc60003f04270 */
[----:B------:R2:W-:Y:S01]  /*d9f0*/  @P1 STG.E.U16 desc[UR36][R8.64+0x70], R196 ;  /* 0x000070c408001986 */ /* 0x0005e2000c101524 */
[----:B------:R-:W-:Y:S01]  /*da00*/  ISETP.GT.AND P1, PT, R0, RZ, P2 ;  /* 0x000000ff0000720c */ /* 0x000fe20001724270 */
[-C--:B------:R-:W-:Y:S01]  /*da10*/  FMUL R198, R198, R2.reuse ;  /* 0x00000002c6c67220 */ /* 0x080fe20000400000 */
[-C--:B------:R-:W-:Y:S01]  /*da20*/  FMUL R199, R199, R2.reuse ;  /* 0x00000002c7c77220 */ /* 0x080fe20000400000 */
[-C--:B------:R-:W-:Y:S01]  /*da30*/  FMUL R168, R168, R2.reuse ;  /* 0x00000002a8a87220 */ /* 0x080fe20000400000 */
[C---:B------:R-:W-:Y:S02]  /*da40*/  ISETP.GT.AND P3, PT, R0.reuse, RZ, P0 ;  /* 0x000000ff0000720c */ /* 0x040fe40000764270 */
[----:B------:R-:W-:Y:S01]  /*da50*/  ISETP.GT.AND P2, PT, R0, 0x8, P2 ;  /* 0x000000080000780c */ /* 0x000fe20001744270 */
[----:B------:R-:W-:Y:S01]  /*da60*/  FMUL R169, R169, R2 ;  /* 0x00000002a9a97220 */ /* 0x000fe20000400000 */
[----:B------:R-:W-:Y:S01]  /*da70*/  F2FP.BF16.F32.PACK_AB R198, RZ, R198 ;  /* 0x000000c6ffc6723e */ /* 0x000fe200000010ff */
[----:B------:R-:W-:Y:S01]  /*da80*/  FMUL R170, R170, R2 ;  /* 0x00000002aaaa7220 */ /* 0x000fe20000400000 */
[----:B------:R-:W-:-:S02]  /*da90*/  F2FP.BF16.F32.PACK_AB R199, RZ, R199 ;  /* 0x000000c7ffc7723e */ /* 0x000fc400000010ff */
[----:B------:R-:W-:Y:S02]  /*daa0*/  F2FP.BF16.F32.PACK_AB R168, RZ, R168 ;  /* 0x000000a8ffa8723e */ /* 0x000fe400000010ff */
[----:B------:R-:W-:Y:S01]  /*dab0*/  ISETP.GT.AND P4, PT, R0, 0x8, P0 ;  /* 0x000000080000780c */ /* 0x000fe20000784270 */
[----:B------:R-:W-:Y:S01]  /*dac0*/  FMUL R171, R171, R2 ;  /* 0x00000002abab7220 */ /* 0x000fe20000400000 */
[----:B------:R-:W-:Y:S01]  /*dad0*/  F2FP.BF16.F32.PACK_AB R169, RZ, R169 ;  /* 0x000000a9ffa9723e */ /* 0x000fe200000010ff */
[----:B------:R2:W-:Y:S01]  /*dae0*/  @P5 STG.E.U16 desc[UR36][R14.64+0x70], R198 ;  /* 0x000070c60e005986 */ /* 0x0005e2000c101524 */
[----:B------:R-:W-:-:S03]  /*daf0*/  F2FP.BF16.F32.PACK_AB R170, RZ, R170 ;  /* 0x000000aaffaa723e */ /* 0x000fc600000010ff */
[----:B------:R2:W-:Y:S01]  /*db00*/  @P6 STG.E.U16 desc[UR36][R14.64+0x72], R199 ;  /* 0x000072c70e006986 */ /* 0x0005e2000c101524 */
[----:B------:R-:W-:-:S03]  /*db10*/  F2FP.BF16.F32.PACK_AB R171, RZ, R171 ;  /* 0x000000abffab723e */ /* 0x000fc600000010ff */
        /* <DEDUP_REMOVED lines=24> */
[----:B------:R-:W-:Y:S02]  /*dca0*/  ISETP.GT.AND P4, PT, R0, RZ, P3 ;  /* 0x000000ff0000720c */ /* 0x000fe40001f84270 */
[----:B------:R-:W-:Y:S01]  /*dcb0*/  F2FP.BF16.F32.PACK_AB R176, RZ, R176 ;  /* 0x000000b0ffb0723e */ /* 0x000fe200000010ff */
[----:B------:R-:W-:-:S10]  /*dcc0*/  FMUL R177, R177, R2 ;  /* 0x00000002b1b17220 */ /* 0x000fd40000400000 */
        /* <DEDUP_REMOVED lines=17> */
[----:B------:R-:W-:Y:S01]  /*dde0*/  P2R R11, PR, RZ, 0x2 ;  /* 0x00000002ff0b7803 */ /* 0x000fe20000000000 */
        /* <DEDUP_REMOVED lines=623> */
[----:B------:R-:W-:-:S03]  /*104e0*/  ISETP.GT.AND P1, PT, R0, 0x80, P5 ;  /* 0x000000800000780c */ /* 0x000fc60002f24270 */
[----:B------:R2:W-:Y:S01]  /*104f0*/  @P0 STG.E.U16 desc[UR36][R8.64+0x1a2], R33 ;  /* 0x0001a22108000986 */ /* 0x0005e2000c101524 */
[----:B------:R-:W-:Y:S01]  /*10500*/  ISETP.GT.AND P0, PT, R0, 0x80, P6 ;  /* 0x000000800000780c */ /* 0x000fe20003704270 */
[-C--:B------:R-:W-:Y:S01]  /*10510*/  FMUL R34, R34, R2.reuse ;  /* 0x0000000222227220 */ /* 0x080fe20000400000 */
[C---:B------:R-:W-:Y:S01]  /*10520*/  ISETP.GT.AND P5, PT, R0.reuse, 0x88, P5 ;  /* 0x000000880000780c */ /* 0x040fe20002fa4270 */
[-C--:B------:R-:W-:Y:S01]  /*10530*/  FMUL R35, R35, R2.reuse ;  /* 0x0000000223237220 */ /* 0x080fe20000400000 */
[----:B------:R-:W-:Y:S01]  /*10540*/  ISETP.GT.AND P6, PT, R0, 0x88, P6 ;  /* 0x000000880000780c */ /* 0x000fe200037c4270 */
[-C--:B------:R-:W-:Y:S01]  /*10550*/  FMUL R36, R36, R2.reuse ;  /* 0x0000000224247220 */ /* 0x080fe20000400000 */
[-C--:B------:R-:W-:Y:S01]  /*10560*/  FMUL R37, R37, R2.reuse ;  /* 0x0000000225257220 */ /* 0x080fe20000400000 */
[-C--:B------:R-:W-:Y:S01]  /*10570*/  FMUL R38, R38, R2.reuse ;  /* 0x0000000226267220 */ /* 0x080fe20000400000 */
[----:B------:R-:W-:Y:S01]  /*10580*/  FMUL R39, R39, R2 ;  /* 0x0000000227277220 */ /* 0x000fe20000400000 */
[----:B------:R-:W-:-:S02]  /*10590*/  F2FP.BF16.F32.PACK_AB R34, RZ, R34 ;  /* 0x00000022ff22723e */ /* 0x000fc400000010ff */
[----:B------:R-:W-:Y:S02]  /*105a0*/  F2FP.BF16.F32.PACK_AB R35, RZ, R35 ;  /* 0x00000023ff23723e */ /* 0x000fe400000010ff */
[----:B------:R-:W-:Y:S02]  /*105b0*/  F2FP.BF16.F32.PACK_AB R36, RZ, R36 ;  /* 0x00000024ff24723e */ /* 0x000fe400000010ff */
[----:B------:R-:W-:Y:S02]  /*105c0*/  F2FP.BF16.F32.PACK_AB R37, RZ, R37 ;  /* 0x00000025ff25723e */ /* 0x000fe400000010ff */
[----:B------:R-:W-:Y:S02]  /*105d0*/  F2FP.BF16.F32.PACK_AB R38, RZ, R38 ;  /* 0x00000026ff26723e */ /* 0x000fe400000010ff */
[----:B------:R-:W-:Y:S01]  /*105e0*/  F2FP.BF16.F32.PACK_AB R39, RZ, R39 ;  /* 0x00000027ff27723e */ /* 0x000fe200000010ff */
[----:B------:R2:W-:Y:S04]  /*105f0*/  @P3 STG.E.U16 desc[UR36][R14.64+0x1a0], R34 ;  /* 0x0001a0220e003986 */ /* 0x0005e8000c101524 */
[----:B------:R2:W-:Y:S04]  /*10600*/  @P4 STG.E.U16 desc[UR36][R14.64+0x1a2], R35 ;  /* 0x0001a2230e004986 */ /* 0x0005e8000c101524 */
[----:B------:R2:W-:Y:S04]  /*10610*/  @P1 STG.E.U16 desc[UR36][R8.64+0x1b0], R36 ;  /* 0x0001b02408001986 */ /* 0x0005e8000c101524 */
[----:B------:R2:W-:Y:S04]  /*10620*/  @P0 STG.E.U16 desc[UR36][R8.64+0x1b2], R37 ;  /* 0x0001b22508000986 */ /* 0x0005e8000c101524 */
[----:B------:R2:W-:Y:S04]  /*10630*/  @P5 STG.E.U16 desc[UR36][R14.64+0x1b0], R38 ;  /* 0x0001b0260e005986 */ /* 0x0005e8000c101524 */
[----:B------:R2:W-:Y:S02]  /*10640*/  @P6 STG.E.U16 desc[UR36][R14.64+0x1b2], R39 ;  /* 0x0001b2270e006986 */ /* 0x0005e4000c101524 */
.L_x_473:
[----:B------:R-:W-:Y:S05]  /*10650*/  BSYNC B0 ;  /* 0x0000000000007941 */ /* 0x000fea0003800000 */
.L_x_29:
[----:B0-2---:R-:W2:Y:S04]  /*10660*/  LDL.LU R5, [R1+0x88] ;  /* 0x0000880001057983 */ /* 0x005ea80000300800 */
[----:B------:R-:W2:Y:S01]  /*10670*/  LDL.LU R4, [R1+0x8c] ;  /* 0x00008c0001047983 */ /* 0x000ea20000300800 */
[----:B------:R-:W-:Y:S01]  /*10680*/  ULDC UR4, c[0x0][0xc] ;  /* 0x0000030000047ab9 */ /* 0x000fe20000000800 */
[----:B------:R-:W-:Y:S01]  /*10690*/  ULDC UR5, c[0x0][0x10] ;  /* 0x0000040000057ab9 */ /* 0x000fe20000000800 */
[----:B------:R-:W2:Y:S01]  /*106a0*/  LDC R3, c[0x0][0x14] ;  /* 0x00000500ff037b82 */ /* 0x000ea20000000800 */
[----:B------:R-:W-:Y:S01]  /*106b0*/  UIMAD.WIDE.U32 UR4, UR4, UR5, URZ ;  /* 0x00000005040472a5 */ /* 0x000fe2000f8e003f */
[----:B------:R0:W5:Y:S01]  /*106c0*/  LDL R29, [R1+0x90] ;  /* 0x00009000011d7983 */ /* 0x0001620000100800 */
[----:B------:R-:W-:Y:S01]  /*106d0*/  PRMT R0, RZ, 0x7610, R0 ;  /* 0x00007610ff007816 */ /* 0x000fe20000000000 */
[----:B------:R-:W-:-:S03]  /*106e0*/  IMAD.MOV.U32 R22, RZ, RZ, -0x1 ;  /* 0xffffffffff167424 */ /* 0x000fc600078e00ff */
[----:B--2---:R-:W-:-:S04]  /*106f0*/  IMAD.WIDE.U32 R4, R3, UR4, R4 ;  /* 0x0000000403047c25 */ /* 0x004fc8000f8e0004 */
[----:B------:R-:W-:Y:S01]  /*10700*/  IMAD R3, R3, UR5, RZ ;  /* 0x0000000503037c24 */ /* 0x000fe2000f8e02ff */
[----:B------:R-:W-:Y:S01]  /*10710*/  ULDC.64 UR4, c[0x0][0x650] ;  /* 0x0001940000047ab9 */ /* 0x000fe20000000a00 */
[----:B------:R-:W-:Y:S01]  /*10720*/  IMAD.MOV.U32 R23, RZ, RZ, R4 ;  /* 0x000000ffff177224 */ /* 0x000fe200078e0004 */
[----:B------:R-:W-:Y:S01]  /*10730*/  ISETP.GE.U32.AND P0, PT, R4, UR4, PT ;  /* 0x0000000404007c0c */ /* 0x000fe2000bf06070 */
[----:B------:R-:W-:Y:S02]  /*10740*/  IMAD.IADD R25, R5, 0x1, R3 ;  /* 0x0000000105197824 */ /* 0x000fe400078e0203 */
[----:B------:R-:W-:-:S03]  /*10750*/  IMAD.MOV.U32 R3, RZ, RZ, -0x1 ;  /* 0xffffffffff037424 */ /* 0x000fc600078e00ff */
[----:B------:R0:W-:Y:S01]  /*10760*/  STL [R1+0x88], R25 ;  /* 0x0000881901007387 */ /* 0x0001e20000100800 */
[----:B------:R-:W-:-:S03]  /*10770*/  ISETP.GE.U32.AND.EX P0, PT, R25, UR5, PT, P0 ;  /* 0x0000000519007c0c */ /* 0x000fc6000bf06100 */
[----:B------:R0:W-:Y:S04]  /*10780*/  STL [R1+0x8c], R23 ;  /* 0x00008c1701007387 */ /* 0x0001e80000100800 */
[----:B------:R0:W-:Y:S06]  /*10790*/  STL [R1+0x84], R3 ;  /* 0x0000840301007387 */ /* 0x0001ec0000100800 */
[----:B------:R-:W-:Y:S05]  /*107a0*/  @P0 BRA `(.L_x_474) ;  /* 0x0000000400780947 */ /* 0x000fea0003800000 */
[----:B------:R-:W2:Y:S01]  /*107b0*/  S2R R18, SR_CTAID.X ;  /* 0x0000000000127919 */ /* 0x000ea20000002500 */
[----:B---3--:R-:W3:Y:S01]  /*107c0*/  LDC.64 R10, c[0x0][0x628] ;  /* 0x00018a00ff0a7b82 */ /* 0x008ee20000000a00 */
[----:B------:R-:W-:Y:S01]  /*107d0*/  ULDC UR4, c[0x0][0x150] ;  /* 0x0000540000047ab9 */ /* 0x000fe20000000800 */
[----:B----4-:R-:W-:Y:S01]  /*107e0*/  IMAD.MOV.U32 R8, RZ, RZ, R23 ;  /* 0x000000ffff087224 */ /* 0x010fe200078e0017 */
[----:B------:R-:W4:Y:S01]  /*107f0*/  S2R R20, SR_CTAID.Y ;  /* 0x0000000000147919 */ /* 0x000f220000002600 */
[----:B------:R-:W-:-:S04]  /*10800*/  IMAD.MOV.U32 R9, RZ, RZ, R25 ;  /* 0x000000ffff097224 */ /* 0x000fc800078e0019 */
[----:B------:R-:W0:Y:S08]  /*10810*/  LDC R21, c[0x0][0x144] ;  /* 0x00005100ff157b82 */ /* 0x000e300000000800 */
[----:B-1----:R-:W1:Y:S08]  /*10820*/  LDC R12, c[0x0][0x630] ;  /* 0x00018c00ff0c7b82 */ /* 0x002e700000000800 */
[----:B------:R-:W0:Y:S01]  /*10830*/  LDC.64 R14, c[0x0][0x620] ;  /* 0x00018800ff0e7b82 */ /* 0x000e220000000a00 */
[----:B---3--:R-:W-:-:S04]  /*10840*/  ISETP.NE.U32.AND P0, PT, R10, RZ, PT ;  /* 0x000000ff0a00720c */ /* 0x008fc80003f05070 */
[----:B------:R-:W-:Y:S02]  /*10850*/  ISETP.NE.AND.EX P0, PT, R11, RZ, PT, P0 ;  /* 0x000000ff0b00720c */ /* 0x000fe40003f05300 */
[----:B--2---:R-:W-:-:S05]  /*10860*/  I2FP.F32.U32 R0, R18 ;  /* 0x0000001200007245 */ /* 0x004fca0000201000 */
[----:B------:R-:W-:-:S04]  /*10870*/  FMUL R0, R0, UR4 ;  /* 0x0000000400007c20 */ /* 0x000fc80008400000 */
[----:B------:R2:W3:Y:S02]  /*10880*/  F2I.U32.TRUNC.NTZ R19, R0 ;  /* 0x0000000000137305 */ /* 0x0004e4000020f000 */
[----:B-1--4-:R-:W-:Y:S05]  /*10890*/  @!P0 BRA `(.L_x_475) ;  /* 0x0000000000288947 */ /* 0x012fea0003800000 */
[----:B--2---:R-:W0:Y:S02]  /*108a0*/  LDC R0, c[0x0][0x634] ;  /* 0x00018d00ff007b82 */ /* 0x004e240000000800 */
        /* <DEDUP_REMOVED lines=9> */
.L_x_475:
[-CC-:B------:R-:W-:Y:S01]  /*10940*/  SHF.R.U64 R13, R8, R12.reuse, R9.reuse ;  /* 0x0000000c080d7219 */ /* 0x180fe20000001209 */
[----:B------:R-:W1:Y:S01]  /*10950*/  LDC.64 R26, c[0x0][0x640] ;  /* 0x00019000ff1a7b82 */ /* 0x000e620000000a00 */
[----:B--2---:R-:W-:Y:S01]  /*10960*/  SHF.R.U32.HI R0, RZ, R12, R9 ;  /* 0x0000000cff007219 */ /* 0x004fe20000011609 */
[----:B------:R-:W-:Y:S01]  /*10970*/  IMAD.MOV.U32 R4, RZ, RZ, R23 ;  /* 0x000000ffff047224 */ /* 0x000fe200078e0017 */
[----:B0-----:R-:W-:Y:S01]  /*10980*/  IADD3 R3, P0, RZ, -R13, RZ ;  /* 0x8000000dff037210 */ /* 0x001fe20007f1e0ff */
[----:B---3--:R-:W-:Y:S01]  /*10990*/  IMAD.MOV R19, RZ, RZ, -R19 ;  /* 0x000000ffff137224 */ /* 0x008fe200078e0a13 */
[----:B------:R-:W-:Y:S01]  /*109a0*/  ULDC UR4, c[0x0][0x154] ;  /* 0x0000550000047ab9 */ /* 0x000fe20000000800 */
[----:B------:R-:W-:Y:S02]  /*109b0*/  IMAD.MOV.U32 R7, RZ, RZ, 0x1 ;  /* 0x00000001ff077424 */ /* 0x000fe400078e00ff */
[----:B------:R-:W0:Y:S01]  /*109c0*/  LDC R6, c[0x0][0x618] ;  /* 0x00018600ff067b82 */ /* 0x000e220000000800 */
[----:B------:R-:W-:-:S02]  /*109d0*/  IMAD.X R5, RZ, RZ, ~R0, P0 ;  /* 0x000000ffff057224 */ /* 0x000fc400000e0e00 */
[----:B------:R-:W-:Y:S02]  /*109e0*/  IMAD R22, R21, R19, R18 ;  /* 0x0000001315167224 */ /* 0x000fe400078e0212 */
[-C--:B------:R-:W-:Y:S02]  /*109f0*/  IMAD R0, R5, R14.reuse, RZ ;  /* 0x0000000e05007224 */ /* 0x080fe400078e02ff */
[----:B------:R-:W-:Y:S01]  /*10a00*/  IMAD.MOV.U32 R5, RZ, RZ, R25 ;  /* 0x000000ffff057224 */ /* 0x000fe200078e0019 */
[----:B------:R-:W2:Y:S01]  /*10a10*/  LDC R8, c[0x0][0x608] ;  /* 0x00018200ff087b82 */ /* 0x000ea20000000800 */
[----:B------:R-:W-:-:S04]  /*10a20*/  IMAD.WIDE.U32 R4, R3, R14, R4 ;  /* 0x0000000e03047225 */ /* 0x000fc800078e0004 */
[----:B------:R-:W-:-:S03]  /*10a30*/  IMAD R3, R3, R15, R0 ;  /* 0x0000000f03037224 */ /* 0x000fc600078e0200 */
[----:B------:R-:W3:Y:S01]  /*10a40*/  LDC R24, c[0x0][0x658] ;  /* 0x00019600ff187b82 */ /* 0x000ee20000000800 */
[----:B------:R-:W-:Y:S01]  /*10a50*/  I2FP.F32.U32 R0, R20 ;  /* 0x0000001400007245 */ /* 0x000fe20000201000 */
[----:B------:R-:W-:Y:S01]  /*10a60*/  IMAD.IADD R3, R5, 0x1, R3 ;  /* 0x0000000105037824 */ /* 0x000fe200078e0203 */
[----:B-1----:R-:W-:Y:S01]  /*10a70*/  ISETP.NE.U32.AND P0, PT, R26, RZ, PT ;  /* 0x000000ff1a00720c */ /* 0x002fe20003f05070 */
[----:B------:R-:W-:Y:S02]  /*10a80*/  IMAD.MOV.U32 R5, RZ, RZ, -0x1 ;  /* 0xffffffffff057424 */ /* 0x000fe400078e00ff */
[----:B------:R-:W-:Y:S02]  /*10a90*/  FMUL R0, R0, UR4 ;  /* 0x0000000400007c20 */ /* 0x000fe40008400000 */
[----:B------:R-:W1:Y:S01]  /*10aa0*/  LDC R19, c[0x0][0x148] ;  /* 0x00005200ff137b82 */ /* 0x000e620000000800 */
[----:B0-----:R-:W-:Y:S01]  /*10ab0*/  SHF.R.U64 R12, R4, R6, R3 ;  /* 0x00000006040c7219 */ /* 0x001fe20000001203 */
[----:B------:R0:W4:Y:S01]  /*10ac0*/  F2I.U32.TRUNC.NTZ R14, R0 ;  /* 0x00000000000e7305 */ /* 0x000122000020f000 */
[----:B------:R-:W-:-:S02]  /*10ad0*/  ISETP.NE.AND.EX P0, PT, R27, RZ, PT, P0 ;  /* 0x000000ff1b00720c */ /* 0x000fc40003f05300 */
[----:B------:R-:W-:-:S03]  /*10ae0*/  SHF.R.U32.HI R3, RZ, R6, R3 ;  /* 0x00000006ff037219 */ /* 0x000fc60000011603 */
[----:B------:R-:W0:Y:S01]  /*10af0*/  LDC R18, c[0x0][0x600] ;  /* 0x00018000ff127b82 */ /* 0x000e220000000800 */
[-CC-:B--2---:R-:W-:Y:S02]  /*10b00*/  SHF.R.U64 R10, R12, R8.reuse, R3.reuse ;  /* 0x000000080c0a7219 */ /* 0x184fe40000001203 */
[----:B------:R-:W-:-:S05]  /*10b10*/  SHF.R.U32.HI R3, RZ, R8, R3 ;  /* 0x00000008ff037219 */ /* 0x000fca0000011603 */
[----:B------:R-:W2:Y:S01]  /*10b20*/  LDC R23, c[0x0][0x648] ;  /* 0x00019200ff177b82 */ /* 0x000ea20000000800 */
[-C--:B---3--:R-:W-:Y:S02]  /*10b30*/  SHF.L.U32 R4, R5, R24.reuse, RZ ;  /* 0x0000001805047219 */ /* 0x088fe400000006ff */
[-CC-:B------:R-:W-:Y:S02]  /*10b40*/  SHF.R.U64 R15, R10, R24.reuse, R3.reuse ;  /* 0x000000180a0f7219 */ /* 0x180fe40000001203 */
[----:B------:R-:W-:Y:S02]  /*10b50*/  SHF.R.U32.HI R5, RZ, R24, R3 ;  /* 0x00000018ff057219 */ /* 0x000fe40000011603 */
[----:B------:R-:W-:Y:S01]  /*10b60*/  LOP3.LUT R21, RZ, R4, RZ, 0x33, !PT ;  /* 0x00000004ff157212 */ /* 0x000fe200078e33ff */
[----:B------:R-:W3:Y:S01]  /*10b70*/  LDC R25, c[0x0][0x638] ;  /* 0x00018e00ff197b82 */ /* 0x000ee20000000800 */
[----:B------:R-:W-:Y:S01]  /*10b80*/  SHF.L.U32 R24, R7, R24, RZ ;  /* 0x0000001807187219 */ /* 0x000fe200000006ff */
[----:B------:R-:W-:-:S06]  /*10b90*/  IMAD.MOV.U32 R4, RZ, RZ, R15 ;  /* 0x000000ffff047224 */ /* 0x000fcc00078e000f */
[----:B------:R-:W0:Y:S01]  /*10ba0*/  LDC R28, c[0x0][0x610] ;  /* 0x00018400ff1c7b82 */ /* 0x000e220000000800 */
[----:B----4-:R-:W-:Y:S05]  /*10bb0*/  @!P0 BRA `(.L_x_476) ;  /* 0x0000000000288947 */ /* 0x010fea0003800000 */
[----:B0-----:R-:W0:Y:S02]  /*10bc0*/  LDC R0, c[0x0][0x64c] ;  /* 0x00019300ff007b82 */ /* 0x001e240000000800 */
        /* <DEDUP_REMOVED lines=9> */
.L_x_476:
[----:B------:R-:W4:Y:S01]  /*10c60*/  LDC R3, c[0x0][0x65c] ;  /* 0x00019700ff037b82 */ /* 0x000f220000000800 */
[----:B0-2---:R-:W-:Y:S01]  /*10c70*/  SHF.R.U64 R0, R4, R23, R5 ;  /* 0x0000001704007219 */ /* 0x005fe20000001205 */
[----:B------:R-:W-:Y:S01]  /*10c80*/  VIADD R5, R18, 0xffffffff ;  /* 0xffffffff12057836 */ /* 0x000fe20000000000 */
[----:B------:R2:W-:Y:S01]  /*10c90*/  STL [R1+0x84], R13 ;  /* 0x0000840d01007387 */ /* 0x0005e20000100800 */
[----:B------:R-:W-:Y:S02]  /*10ca0*/  IMAD.MOV R14, RZ, RZ, -R14 ;  /* 0x000000ffff0e7224 */ /* 0x000fe400078e0a0e */
[----:B------:R-:W-:Y:S01]  /*10cb0*/  IMAD.MOV R4, RZ, RZ, -R0 ;  /* 0x000000ffff047224 */ /* 0x000fe200078e0a00 */
[----:B------:R-:W-:Y:S01]  /*10cc0*/  LOP3.LUT R5, R12, R5, RZ, 0xc0, !PT ;  /* 0x000000050c057212 */ /* 0x000fe200078ec0ff */
[----:B------:R-:W-:Y:S01]  /*10cd0*/  IMAD.MOV.U32 R6, RZ, RZ, 0x1 ;  /* 0x00000001ff067424 */ /* 0x000fe200078e00ff */
[----:B----4-:R-:W-:Y:S02]  /*10ce0*/  ISETP.NE.AND P0, PT, R3, 0x1, PT ;  /* 0x000000010300780c */ /* 0x010fe40003f05270 */
[----:B------:R-:W-:-:S05]  /*10cf0*/  LOP3.LUT R3, R10, R21, RZ, 0xc0, !PT ;  /* 0x000000150a037212 */ /* 0x000fca00078ec0ff */
[----:B------:R-:W-:Y:S02]  /*10d00*/  IMAD R3, R24, R0, R3 ;  /* 0x0000000018037224 */ /* 0x000fe400078e0203 */
[----:B---3--:R-:W-:-:S04]  /*10d10*/  IMAD R0, R4, R25, R15 ;  /* 0x0000001904007224 */ /* 0x008fc800078e020f */
[----:B-1----:R-:W-:Y:S02]  /*10d20*/  @P0 IMAD R22, R19, R14, R20 ;  /* 0x0000000e13160224 */ /* 0x002fe400078e0214 */
[----:B------:R-:W-:Y:S01]  /*10d30*/  IMAD R4, R0, R18, R5 ;  /* 0x0000001200047224 */ /* 0x000fe200078e0205 */
[----:B------:R-:W-:Y:S01]  /*10d40*/  PRMT R0, R6, 0x7610, R0 ;  /* 0x0000761006007816 */ /* 0x000fe20000000000 */
[----:B------:R-:W-:-:S05]  /*10d50*/  IMAD R3, R3, R28, R22 ;  /* 0x0000001c03037224 */ /* 0x000fca00078e0216 */
[----:B-----5:R-:W-:Y:S02]  /*10d60*/  SEL R29, R3, R4, !P0 ;  /* 0x00000004031d7207 */ /* 0x020fe40004000000 */
[----:B------:R-:W-:-:S03]  /*10d70*/  SEL R22, R4, R3, !P0 ;  /* 0x0000000304167207 */ /* 0x000fc60004000000 */
[----:B------:R2:W-:Y:S04]  /*10d80*/  STL [R1+0x90], R29 ;  /* 0x0000901d01007387 */ /* 0x0005e80000100800 */
.L_x_474:
[----:B------:R-:W-:Y:S01]  /*10d90*/  LOP3.LUT P0, RZ, R0, 0xff, RZ, 0xc0, !PT ;  /* 0x000000ff00ff7812 */ /* 0x000fe2000780c0ff */
[----:B-----5:R-:W-:-:S12]  /*10da0*/  IMAD.MOV.U32 R18, RZ, RZ, R29 ;  /* 0x000000ffff127224 */ /* 0x020fd800078e001d */
[----:B------:R-:W-:Y:S05]  /*10db0*/  @P0 BRA `(.L_x_477) ;  /* 0xffffff0000f80947 */ /* 0x000fea000383ffff */
[----:B------:R-:W-:Y:S05]  /*10dc0*/  EXIT ;  /* 0x000000000000794d */ /* 0x000fea0003800000 */
.L_x_4:
[----:B------:R-:W2:Y:S01]  /*10dd0*/  LDL R19, [R1+0x8c] ;  /* 0x00008c0001137983 */ /* 0x000ea20000100800 */
[----:B0-----:R-:W-:-:S03]  /*10de0*/  ULDC.64 UR4, c[0x0][0x650] ;  /* 0x0001940000047ab9 */ /* 0x001fc60000000a00 */
[----:B------:R-:W3:Y:S01]  /*10df0*/  LDL R20, [R1+0x88] ;  /* 0x0000880001147983 */ /* 0x000ee20000100800 */
[----:B------:R-:W-:Y:S01]  /*10e00*/  PRMT R5, RZ, 0x7610, R5 ;  /* 0x00007610ff057816 */ /* 0x000fe20000000005 */
[----:B------:R-:W-:Y:S02]  /*10e10*/  IMAD.MOV.U32 R7, RZ, RZ, -0x1 ;  /* 0xffffffffff077424 */ /* 0x000fe400078e00ff */
[----:B------:R-:W-:Y:S02]  /*10e20*/  IMAD.MOV.U32 R13, RZ, RZ, -0x1 ;  /* 0xffffffffff0d7424 */ /* 0x000fe400078e00ff */
[----:B------:R-:W-:Y:S01]  /*10e30*/  IMAD.MOV.U32 R6, RZ, RZ, -0x1 ;  /* 0xffffffffff067424 */ /* 0x000fe200078e00ff */
[----:B--2---:R-:W-:-:S04]  /*10e40*/  ISETP.GE.U32.AND P0, PT, R19, UR4, PT ;  /* 0x0000000413007c0c */ /* 0x004fc8000bf06070 */
[----:B---3--:R-:W-:-:S13]  /*10e50*/  ISETP.GE.U32.AND.EX P0, PT, R20, UR5, PT, P0 ;  /* 0x0000000514007c0c */ /* 0x008fda000bf06100 */
[----:B------:R-:W-:Y:S05]  /*10e60*/  @P0 BRA `(.L_x_478) ;  /* 0x0000000400680947 */ /* 0x000fea0003800000 */
        /* <DEDUP_REMOVED lines=18> */
.L_x_479:
[-CC-:B------:R-:W-:Y:S01]  /*10f90*/  SHF.R.U64 R12, R10, R14.reuse, R11.reuse ;  /* 0x0000000e0a0c7219 */ /* 0x180fe2000000120b */
[----:B------:R-:W0:Y:S01]  /*10fa0*/  LDC R18, c[0x0][0x618] ;  /* 0x00018600ff127b82 */ /* 0x000e220000000800 */
[----:B------:R-:W-:Y:S01]  /*10fb0*/  SHF.R.U32.HI R3, RZ, R14, R11 ;  /* 0x0000000eff037219 */ /* 0x000fe2000001160b */
[----:B------:R-:W-:Y:S01]  /*10fc0*/  IMAD.MOV.U32 R7, RZ, RZ, R20 ;  /* 0x000000ffff077224 */ /* 0x000fe200078e0014 */
[----:B------:R-:W-:Y:S01]  /*10fd0*/  IADD3 R5, P0, RZ, -R12, RZ ;  /* 0x8000000cff057210 */ /* 0x000fe20007f1e0ff */
[----:B------:R-:W-:Y:S01]  /*10fe0*/  ULDC UR4, c[0x0][0x150] ;  /* 0x0000540000047ab9 */ /* 0x000fe20000000800 */
[----:B------:R-:W-:Y:S01]  /*10ff0*/  I2FP.F32.U32 R8, R2 ;  /* 0x0000000200087245 */ /* 0x000fe20000201000 */
[----:B------:R-:W-:Y:S02]  /*11000*/  IMAD.MOV.U32 R6, RZ, RZ, R19 ;  /* 0x000000ffff067224 */ /* 0x000fe400078e0013 */
[----:B------:R-:W1:Y:S01]  /*11010*/  LDC.64 R20, c[0x0][0x640] ;  /* 0x00019000ff147b82 */ /* 0x000e620000000a00 */
[----:B------:R-:W-:-:S02]  /*11020*/  IMAD.X R3, RZ, RZ, ~R3, P0 ;  /* 0x000000ffff037224 */ /* 0x000fc400000e0e03 */
[----:B------:R-:W-:Y:S01]  /*11030*/  FMUL R9, R8, UR4 ;  /* 0x0000000408097c20 */ /* 0x000fe20008400000 */
[----:B------:R-:W-:Y:S01]  /*11040*/  IMAD.WIDE.U32 R6, R5, R16, R6 ;  /* 0x0000001005067225 */ /* 0x000fe200078e0006 */
[----:B------:R-:W-:-:S03]  /*11050*/  ULDC UR4, c[0x0][0x154] ;  /* 0x0000550000047ab9 */ /* 0x000fc60000000800 */
[----:B------:R-:W-:Y:S01]  /*11060*/  IMAD R8, R3, R16, RZ ;  /* 0x0000001003087224 */ /* 0x000fe200078e02ff */
[----:B------:R-:W2:Y:S01]  /*11070*/  LDC R11, c[0x0][0x144] ;  /* 0x00005100ff0b7b82 */ /* 0x000ea20000000800 */
[----:B------:R-:W3:Y:S02]  /*11080*/  F2I.U32.TRUNC.NTZ R9, R9 ;  /* 0x0000000900097305 */ /* 0x000ee4000020f000 */
[----:B------:R-:W-:Y:S02]  /*11090*/  IMAD R3, R5, R17, R8 ;  /* 0x0000001105037224 */ /* 0x000fe400078e0208 */
[----:B------:R-:W-:Y:S02]  /*110a0*/  IMAD.MOV.U32 R8, RZ, RZ, 0x1 ;  /* 0x00000001ff087424 */ /* 0x000fe400078e00ff */
[----:B------:R-:W-:Y:S01]  /*110b0*/  IMAD.IADD R3, R7, 0x1, R3 ;  /* 0x0000000107037824 */ /* 0x000fe200078e0203 */
[----:B------:R-:W4:Y:S04]  /*110c0*/  LDC R14, c[0x0][0x608] ;  /* 0x00018200ff0e7b82 */ /* 0x000f280000000800 */
[----:B0-----:R-:W-:-:S02]  /*110d0*/  SHF.R.U64 R10, R6, R18, R3 ;  /* 0x00000012060a7219 */ /* 0x001fc40000001203 */
[----:B------:R-:W-:Y:S02]  /*110e0*/  I2FP.F32.U32 R6, R4 ;  /* 0x0000000400067245 */ /* 0x000fe40000201000 */
[----:B------:R-:W0:Y:S01]  /*110f0*/  LDC R19, c[0x0][0x658] ;  /* 0x00019600ff137b82 */ /* 0x000e220000000800 */
[----:B-1----:R-:W-:Y:S01]  /*11100*/  ISETP.NE.U32.AND P0, PT, R20, RZ, PT ;  /* 0x000000ff1400720c */ /* 0x002fe20003f05070 */
[----:B---3--:R-:W-:Y:S01]  /*11110*/  IMAD.MOV R5, RZ, RZ, -R9 ;  /* 0x000000ffff057224 */ /* 0x008fe200078e0a09 */
[----:B------:R-:W-:Y:S01]  /*11120*/  SHF.R.U32.HI R3, RZ, R18, R3 ;  /* 0x00000012ff037219 */ /* 0x000fe20000011603 */
[----:B------:R-:W-:Y:S01]  /*11130*/  FMUL R6, R6, UR4 ;  /* 0x0000000406067c20 */ /* 0x000fe20008400000 */
[----:B------:R-:W-:-:S03]  /*11140*/  ISETP.NE.AND.EX P0, PT, R21, RZ, PT, P0 ;  /* 0x000000ff1500720c */ /* 0x000fc60003f05300 */
[----:B------:R-:W1:Y:S01]  /*11150*/  LDC R17, c[0x0][0x148] ;  /* 0x00005200ff117b82 */ /* 0x000e620000000800 */
[----:B--2---:R-:W-:Y:S01]  /*11160*/  IMAD R18, R11, R5, R2 ;  /* 0x000000050b127224 */ /* 0x004fe200078e0202 */
[----:B------:R2:W3:Y:S06]  /*11170*/  F2I.U32.TRUNC.NTZ R15, R6 ;  /* 0x00000006000f7305 */ /* 0x0004ec000020f000 */
[----:B------:R-:W1:Y:S01]  /*11180*/  LDC R16, c[0x0][0x600] ;  /* 0x00018000ff107b82 */ /* 0x000e620000000800 */
[-CC-:B----4-:R-:W-:Y:S02]  /*11190*/  SHF.R.U64 R13, R10, R14.reuse, R3.reuse ;  /* 0x0000000e0a0d7219 */ /* 0x190fe40000001203 */
[----:B------:R-:W-:Y:S01]  /*111a0*/  SHF.R.U32.HI R2, RZ, R14, R3 ;  /* 0x0000000eff027219 */ /* 0x000fe20000011603 */
[----:B------:R-:W-:-:S04]  /*111b0*/  IMAD.MOV.U32 R14, RZ, RZ, -0x1 ;  /* 0xffffffffff0e7424 */ /* 0x000fc800078e00ff */
[----:B------:R-:W4:Y:S01]  /*111c0*/  LDC R22, c[0x0][0x648] ;  /* 0x00019200ff167b82 */ /* 0x000f220000000800 */
[-C--:B0-----:R-:W-:Y:S02]  /*111d0*/  SHF.L.U32 R5, R14, R19.reuse, RZ ;  /* 0x000000130e057219 */ /* 0x081fe400000006ff */
[-CC-:B------:R-:W-:Y:S02]  /*111e0*/  SHF.R.U64 R14, R13, R19.reuse, R2.reuse ;  /* 0x000000130d0e7219 */ /* 0x180fe40000001202 */
[-C--:B------:R-:W-:Y:S02]  /*111f0*/  SHF.R.U32.HI R3, RZ, R19.reuse, R2 ;  /* 0x00000013ff037219 */ /* 0x080fe40000011602 */
[----:B------:R-:W-:Y:S01]  /*11200*/  SHF.L.U32 R19, R8, R19, RZ ;  /* 0x0000001308137219 */ /* 0x000fe200000006ff */
[----:B------:R-:W0:Y:S01]  /*11210*/  LDC R23, c[0x0][0x638] ;  /* 0x00018e00ff177b82 */ /* 0x000e220000000800 */
[----:B------:R-:W-:Y:S01]  /*11220*/  LOP3.LUT R24, RZ, R5, RZ, 0x33, !PT ;  /* 0x00000005ff187212 */ /* 0x000fe200078e33ff */
[----:B------:R-:W-:-:S06]  /*11230*/  IMAD.MOV.U32 R2, RZ, RZ, R14 ;  /* 0x000000ffff027224 */ /* 0x000fcc00078e000e */
[----:B------:R-:W0:Y:S01]  /*11240*/  LDC R25, c[0x0][0x610] ;  /* 0x00018400ff197b82 */ /* 0x000e220000000800 */
[----:B--23--:R-:W-:Y:S05]  /*11250*/  @!P0 BRA `(.L_x_480) ;  /* 0x0000000000288947 */ /* 0x00cfea0003800000 */
[----:B------:R-:W2:Y:S02]  /*11260*/  LDC R5, c[0x0][0x64c] ;  /* 0x00019300ff057b82 */ /* 0x000ea40000000800 */
[----:B--2---:R-:W-:-:S05]  /*11270*/  IADD3 R5, P0, R14, R5, RZ ;  /* 0x000000050e057210 */ /* 0x004fca0007f1e0ff */
        /* <DEDUP_REMOVED lines=8> */
.L_x_480:
[----:B------:R-:W2:Y:S01]  /*11300*/  LDC R5, c[0x0][0x65c] ;  /* 0x00019700ff057b82 */ /* 0x000ea20000000800 */
[----:B----4-:R-:W-:Y:S01]  /*11310*/  SHF.R.U64 R3, R2, R22, R3 ;  /* 0x0000001602037219 */ /* 0x010fe20000001203 */
[----:B-1----:R-:W-:Y:S01]  /*11320*/  VIADD R9, R16, 0xffffffff ;  /* 0xffffffff10097836 */ /* 0x002fe20000000000 */
[----:B------:R-:W-:Y:S01]  /*11330*/  LOP3.LUT R2, R13, R24, RZ, 0xc0, !PT ;  /* 0x000000180d027212 */ /* 0x000fe200078ec0ff */
[----:B------:R-:W-:Y:S02]  /*11340*/  IMAD.MOV R15, RZ, RZ, -R15 ;  /* 0x000000ffff0f7224 */ /* 0x000fe400078e0a0f */
[----:B------:R-:W-:Y:S02]  /*11350*/  IMAD.MOV.U32 R6, RZ, RZ, R12 ;  /* 0x000000ffff067224 */ /* 0x000fe400078e000c */
[----:B------:R-:W-:Y:S01]  /*11360*/  IMAD R7, R19, R3, R2 ;  /* 0x0000000313077224 */ /* 0x000fe200078e0202 */
[----:B--2---:R-:W-:Y:S01]  /*11370*/  ISETP.NE.AND P0, PT, R5, 0x1, PT ;  /* 0x000000010500780c */ /* 0x004fe20003f05270 */
[----:B------:R-:W-:Y:S01]  /*11380*/  IMAD.MOV R5, RZ, RZ, -R3 ;  /* 0x000000ffff057224 */ /* 0x000fe200078e0a03 */
[----:B------:R-:W-:-:S03]  /*11390*/  LOP3.LUT R3, R10, R9, RZ, 0xc0, !PT ;  /* 0x000000090a037212 */ /* 0x000fc600078ec0ff */
[----:B0-----:R-:W-:Y:S02]  /*113a0*/  IMAD R2, R5, R23, R14 ;  /* 0x0000001705027224 */ /* 0x001fe400078e020e */
[----:B------:R-:W-:Y:S02]  /*113b0*/  IMAD.MOV.U32 R5, RZ, RZ, 0x1 ;  /* 0x00000001ff057424 */ /* 0x000fe400078e00ff */
[----:B------:R-:W-:-:S04]  /*113c0*/  IMAD R2, R2, R16, R3 ;  /* 0x0000001002027224 */ /* 0x000fc800078e0203 */
[----:B------:R-:W-:-:S04]  /*113d0*/  @P0 IMAD R18, R17, R15, R4 ;  /* 0x0000000f11120224 */ /* 0x000fc800078e0204 */
[----:B------:R-:W-:-:S05]  /*113e0*/  IMAD R7, R7, R25, R18 ;  /* 0x0000001907077224 */ /* 0x000fca00078e0212 */
[----:B------:R-:W-:Y:S02]  /*113f0*/  SEL R13, R2, R7, !P0 ;  /* 0x00000007020d7207 */ /* 0x000fe40004000000 */
[----:B------:R-:W-:-:S07]  /*11400*/  SEL R7, R7, R2, !P0 ;  /* 0x0000000207077207 */ /* 0x000fce0004000000 */
.L_x_478:
[----:B------:R-:W-:-:S08]  /*11410*/  NOP ;  /* 0x0000000000007918 */ /* 0x000fd00000000000 */
[----:B------:R-:W0:-:S00]  /*11420*/  USETMAXREG.DEALLOC.CTAPOOL 0x28 ;  /* 0x00000028000079c8 */ /* 0x000e0000080e0500 */
[----:B0-----:R-:W-:-:S13]  /*11430*/  ISETP.NE.AND P0, PT, R0, RZ, PT ;  /* 0x000000ff0000720c */ /* 0x001fda0003f05270 */
[----:B------:R-:W-:Y:S05]  /*11440*/  @P0 EXIT ;  /* 0x000000000000094d */ /* 0x000fea0003800000 */
[----:B------:R-:W-:Y:S01]  /*11450*/  LOP3.LUT P0, RZ, R5, 0xff, RZ, 0xc0, !PT ;  /* 0x000000ff05ff7812 */ /* 0x000fe2000780c0ff */
[----:B------:R-:W-:Y:S02]  /*11460*/  IMAD.MOV.U32 R0, RZ, RZ, 0x1 ;  /* 0x00000001ff007424 */ /* 0x000fe400078e00ff */
[----:B------:R-:W-:-:S10]  /*11470*/  IMAD.MOV.U32 R11, RZ, RZ, RZ ;  /* 0x000000ffff0b7224 */ /* 0x000fd400078e00ff */
[----:B------:R-:W-:Y:S05]  /*11480*/  @!P0 BRA `(.L_x_481) ;  /* 0x0000000c00588947 */ /* 0x000fea0003800000 */
[----:B------:R-:W2:Y:S01]  /*11490*/  LDL R2, [R1+0x80] ;  /* 0x0000800001027983 */ /* 0x000ea20000100800 */
[----:B------:R-:W0:Y:S01]  /*114a0*/  LDC R0, c[0x0][0x28c] ;  /* 0x0000a300ff007b82 */ /* 0x000e220000000800 */
[----:B------:R-:W-:Y:S01]  /*114b0*/  ULDC UR5, c[0x0][0x600] ;  /* 0x0001800000057ab9 */ /* 0x000fe20000000800 */
[----:B------:R-:W-:Y:S01]  /*114c0*/  ULDC UR4, c[0x0][0xc] ;  /* 0x0000030000047ab9 */ /* 0x000fe20000000800 */
[----:B------:R-:W1:Y:S01]  /*114d0*/  S2R R4, SR_TID.X ;  /* 0x0000000000047919 */ /* 0x000e620000002100 */
[----:B------:R-:W-:Y:S01]  /*114e0*/  UIADD3 UR16, UR5, -0x1, URZ ;  /* 0xffffffff05107890 */ /* 0x000fe2000fffe03f */
[----:B------:R-:W-:Y:S01]  /*114f0*/  BSSY B0, `(.L_x_481) ;  /* 0x00000cf000007945 */ /* 0x000fe20003800000 */
[----:B------:R-:W-:Y:S01]  /*11500*/  ULDC UR6, c[0x0][0x658] ;  /* 0x0001960000067ab9 */ /* 0x000fe20000000800 */
[----:B------:R-:W-:Y:S01]  /*11510*/  ULDC UR5, c[0x0][0x10] ;  /* 0x0000040000057ab9 */ /* 0x000fe20000000800 */
[----:B------:R-:W-:Y:S01]  /*11520*/  UMOV UR7, 0xffffffff ;  /* 0xffffffff00077882 */ /* 0x000fe20000000000 */
[----:B------:R-:W-:Y:S01]  /*11530*/  UMOV UR8, 0x1 ;  /* 0x0000000100087882 */ /* 0x000fe20000000000 */
[----:B------:R-:W-:Y:S01]  /*11540*/  UIMAD.WIDE.U32 UR4, UR4, UR5, URZ ;  /* 0x00000005040472a5 */ /* 0x000fe2000f8e003f */
[----:B------:R-:W-:Y:S01]  /*11550*/  IMAD.MOV.U32 R12, RZ, RZ, 0x1 ;  /* 0x00000001ff0c7424 */ /* 0x000fe200078e00ff */
[----:B------:R-:W-:Y:S01]  /*11560*/  USHF.L.U32 UR7, UR7, UR6, URZ ;  /* 0x0000000607077299 */ /* 0x000fe2000800063f */
[----:B------:R-:W-:Y:S01]  /*11570*/  IMAD.MOV.U32 R11, RZ, RZ, RZ ;  /* 0x000000ffff0b7224 */ /* 0x000fe200078e00ff */
[----:B------:R-:W-:-:S02]  /*11580*/  USHF.L.U32 UR18, UR8, UR6, URZ ;  /* 0x0000000608127299 */ /* 0x000fc4000800063f */
[----:B------:R-:W-:Y:S01]  /*11590*/  ULOP3.LUT UR17, URZ, UR7, URZ, 0x33, !UPT ;  /* 0x000000073f117292 */ /* 0x000fe2000f8e333f */
[----:B------:R-:W-:Y:S01]  /*115a0*/  ULDC UR6, c[0x0][0x14] ;  /* 0x0000050000067ab9 */ /* 0x000fe20000000800 */
[----:B------:R-:W-:Y:S01]  /*115b0*/  ULDC.64 UR22, c[0x0][0x198] ;  /* 0x0000660000167ab9 */ /* 0x000fe20000000a00 */
[----:B------:R-:W-:Y:S02]  /*115c0*/  UIMAD.WIDE.U32 UR20, UR4, UR6, URZ ;  /* 0x00000006041472a5 */ /* 0x000fe4000f8e003f */
[----:B------:R-:W-:Y:S01]  /*115d0*/  UIMAD UR13, UR5, UR6, URZ ;  /* 0x00000006050d72a4 */ /* 0x000fe2000f8e023f */
[----:B0-----:R-:W-:-:S03]  /*115e0*/  VIADD R0, R0, 0xf ;  /* 0x0000000f00007836 */ /* 0x001fc60000000000 */
[----:B------:R-:W-:Y:S02]  /*115f0*/  UIADD3 UR13, UR21, UR13, URZ ;  /* 0x0000000d150d7290 */ /* 0x000fe4000fffe03f */
[----:B------:R-:W-:-:S04]  /*11600*/  SHF.R.S32.HI R3, RZ, 0x1f, R0 ;  /* 0x0000001fff037819 */ /* 0x000fc80000011400 */
[----:B------:R-:W-:Y:S01]  /*11610*/  LEA.HI R3, R3, R0, RZ, 0x4 ;  /* 0x0000000003037211 */ /* 0x000fe200078f20ff */
[----:B------:R-:W-:Y:S01]  /*11620*/  IMAD.MOV.U32 R0, RZ, RZ, 0x1 ;  /* 0x00000001ff007424 */ /* 0x000fe200078e00ff */
[C---:B-1----:R-:W-:Y:S02]  /*11630*/  LOP3.LUT P2, RZ, R4.reuse, 0x7f, RZ, 0xc0, !PT ;  /* 0x0000007f04ff7812 */ /* 0x042fe4000784c0ff */
[----:B------:R-:W-:Y:S02]  /*11640*/  SHF.R.S32.HI R8, RZ, 0x4, R3 ;  /* 0x00000004ff087819 */ /* 0x000fe40000011403 */
[----:B------:R-:W-:-:S03]  /*11650*/  LOP3.LUT P0, RZ, R4, 0x1f, RZ, 0xc0, !PT ;  /* 0x0000001f04ff7812 */ /* 0x000fc6000780c0ff */
[----:B------:R-:W-:Y:S01]  /*11660*/  VIADD R9, R8, 0x1 ;  /* 0x0000000108097836 */ /* 0x000fe20000000000 */
[----:B------:R-:W-:Y:S02]  /*11670*/  PLOP3.LUT P0, PT, P0, P2, PT, 0x8a, 0x0 ;  /* 0x000000000000781c */ /* 0x000fe40000705172 */
[----:B--2---:R-:W-:-:S11]  /*11680*/  LOP3.LUT R10, R2, 0x2, RZ, 0xfc, !PT ;  /* 0x00000002020a7812 */ /* 0x004fd600078efcff */
.L_x_493:
[----:B------:R-:W-:-:S03]  /*11690*/  UMOV UR4, 0xffffffff ;  /* 0xffffffff00047882 */ /* 0x000fc60000000000 */
[----:B------:R-:W-:Y:S05]  /*116a0*/  BRA.DIV UR4, `(.L_x_482) ;  /* 0x0000001604947947 */ /* 0x000fea000b800000 */
[----:B------:R-:W-:-:S13]  /*116b0*/  ELECT P6, URZ, PT ;  /* 0x00000000003f782f */ /* 0x000fda00038c0000 */
.L_x_517:
[----:B------:R-:W0:Y:S01]  /*116c0*/  LDC R2, c[0x0][0x28c] ;  /* 0x0000a300ff027b82 */ /* 0x000e220000000800 */
[----:B------:R-:W-:Y:S01]  /*116d0*/  BSSY B1, `(.L_x_483) ;  /* 0x0000037000017945 */ /* 0x000fe20003800000 */
[----:B0-----:R-:W-:-:S13]  /*116e0*/  ISETP.LT.OR P6, PT, R2, 0x1, !P6 ;  /* 0x000000010200780c */ /* 0x001fda00077c1670 */
[----:B------:R-:W-:Y:S05]  /*116f0*/  @P6 BRA `(.L_x_484) ;  /* 0x0000000000d06947 */ /* 0x000fea0003800000 */
[----:B------:R-:W-:Y:S02]  /*11700*/  IMAD R13, R13, 0xe0, RZ ;  /* 0x000000e00d0d7824 */ /* 0x000fe400078e02ff */
[----:B------:R-:W-:Y:S02]  /*11710*/  IMAD R15, R7, 0xc0, RZ ;  /* 0x000000c0070f7824 */ /* 0x000fe400078e02ff */
[----:B------:R-:W-:Y:S02]  /*11720*/  IMAD.MOV.U32 R16, RZ, RZ, RZ ;  /* 0x000000ffff107224 */ /* 0x000fe400078e00ff */
[----:B------:R-:W-:Y:S02]  /*11730*/  IMAD.MOV.U32 R2, RZ, RZ, R9 ;  /* 0x000000ffff027224 */ /* 0x000fe400078e0009 */
[----:B------:R-:W-:Y:S02]  /*11740*/  IMAD.MOV.U32 R3, RZ, RZ, R0 ;  /* 0x000000ffff037224 */ /* 0x000fe400078e0000 */
[----:B------:R-:W-:-:S07]  /*11750*/  IMAD.MOV.U32 R4, RZ, RZ, R11 ;  /* 0x000000ffff047224 */ /* 0x000fce00078e000b */
.L_x_488:
[----:B------:R-:W0:Y:S01]  /*11760*/  S2R R14, SR_CgaCtaId ;  /* 0x00000000000e7919 */ /* 0x000e220000008800 */
[----:B------:R-:W-:Y:S01]  /*11770*/  MOV R5, 0x400 ;  /* 0x0000040000057802 */ /* 0x000fe20000000f00 */
[----:B------:R-:W1:Y:S03]  /*11780*/  @!P2 LDC R7, c[0x0][0x500] ;  /* 0x00014000ff07ab82 */ /* 0x000e660000000800 */
[----:B0-----:R-:W-:Y:S02]  /*11790*/  LEA R17, R14, R5, 0x18 ;  /* 0x000000050e117211 */ /* 0x001fe400078ec0ff */
[----:B------:R-:W-:-:S03]  /*117a0*/  SHF.L.U32 R5, R3, 0x1f, RZ ;  /* 0x0000001f03057819 */ /* 0x000fc600000006ff */
[----:B------:R-:W-:-:S04]  /*117b0*/  IMAD R14, R4, 0x8, R17 ;  /* 0x00000008040e7824 */ /* 0x000fc800078e0211 */
[----:B------:R-:W0:Y:S02]  /*117c0*/  SYNCS.PHASECHK.TRANS64.TRYWAIT P1, [R14+URZ+0x88], R5 ;  /* 0x000088050e0075a7 */ /* 0x000e24000802017f */
[----:B01----:R-:W-:Y:S05]  /*117d0*/  @!P1 BRA `(.L_x_485) ;  /* 0x0000001400689947 */ /* 0x003fea0003800000 */
.L_x_518:
[----:B0-----:R-:W-:Y:S01]  /*117e0*/  PRMT R5, R10, 0x9910, RZ ;  /* 0x000099100a057816 */ /* 0x001fe200000000ff */
[----:B------:R0:W-:Y:S03]  /*117f0*/  @!P2 SYNCS.ARRIVE.TRANS64 RZ, [R14+URZ], R7 ;  /* 0x000000070effa9a7 */ /* 0x0001e6000800003f */
[----:B------:R-:W-:-:S13]  /*11800*/  ISETP.NE.AND P1, PT, R5, 0x2, PT ;  /* 0x000000020500780c */ /* 0x000fda0003f25270 */
[----:B0-----:R-:W-:Y:S05]  /*11810*/  @P1 BRA `(.L_x_486) ;  /* 0x0000000000041947 */ /* 0x001fea0003800000 */
[----:B------:R-:W-:Y:S01]  /*11820*/  BPT.TRAP 0x1 ;  /* 0x000000040000795c */ /* 0x000fe20000300000 */
.L_x_486:
[----:B------:R-:W-:Y:S05]  /*11830*/  @P0 BRA `(.L_x_487) ;  /* 0x0000000000040947 */ /* 0x000fea0003800000 */
[----:B------:R-:W-:Y:S01]  /*11840*/  BPT.TRAP 0x1 ;  /* 0x000000040000795c */ /* 0x000fe20000300000 */
.L_x_487:
[--C-:B------:R-:W-:Y:S01]  /*11850*/  IMAD R5, R4, 0x1800, R17.reuse ;  /* 0x0000180004057824 */ /* 0x100fe200078e0211 */
[----:B------:R-:W-:Y:S01]  /*11860*/  R2UR UR9, R14 ;  /* 0x000000000e0972ca */ /* 0x000fe200000e0000 */
[----:B------:R-:W-:Y:S01]  /*11870*/  IMAD R17, R4, 0x1c00, R17 ;  /* 0x00001c0004117824 */ /* 0x000fe200078e0211 */
[----:B------:R-:W-:Y:S01]  /*11880*/  UIADD3 UR4, UP0, UR22, 0xf0, URZ ;  /* 0x000000f016047890 */ /* 0x000fe2000ff1e03f */
[----:B------:R-:W-:Y:S01]  /*11890*/  VIADD R2, R2, 0xffffffff ;  /* 0xffffffff02027836 */ /* 0x000fe20000000000 */
[----:B------:R-:W-:Y:S01]  /*118a0*/  R2UR UR5, R5 ;  /* 0x00000000050572ca */ /* 0x000fe200000e0000 */
[----:B------:R-:W-:Y:S01]  /*118b0*/  UIADD3 UR24, UP1, UR22, 0x1f0, URZ ;  /* 0x000001f016187890 */ /* 0x000fe2000ff3e03f */
[----:B------:R-:W-:Y:S01]  /*118c0*/  R2UR UR8, R17 ;  /* 0x00000000110872ca */ /* 0x000fe200000e0000 */
[----:B------:R-:W-:Y:S01]  /*118d0*/  VIADD R4, R4, 0x1 ;  /* 0x0000000104047836 */ /* 0x000fe20000000000 */
[----:B------:R-:W-:Y:S01]  /*118e0*/  R2UR UR11, R15 ;  /* 0x000000000f0b72ca */ /* 0x000fe200000e0000 */
[----:B------:R-:W-:Y:S01]  /*118f0*/  UIADD3.X UR25, URZ, UR23, URZ, UP1, !UPT ;  /* 0x000000173f197290 */ /* 0x000fe20008ffe43f */
[----:B------:R-:W-:Y:S01]  /*11900*/  R2UR UR10, R16 ;  /* 0x00000000100a72ca */ /* 0x000fe200000e0000 */
[----:B------:R-:W-:Y:S01]  /*11910*/  UMOV UR6, 0x0 ;  /* 0x0000000000067882 */ /* 0x000fe20000000000 */
[----:B------:R-:W-:Y:S01]  /*11920*/  R2UR UR12, R6 ;  /* 0x00000000060c72ca */ /* 0x000fe200000e0000 */
[----:B------:R-:W-:Y:S01]  /*11930*/  UMOV UR7, 0x10000000 ;  /* 0x1000000000077882 */ /* 0x000fe20000000000 */
[----:B------:R-:W-:Y:S01]  /*11940*/  R2UR UR19, R13 ;  /* 0x000000000d1372ca */ /* 0x000fe200000e0000 */
[----:B------:R-:W-:Y:S01]  /*11950*/  VIADD R16, R16, 0x10 ;  /* 0x0000001010107836 */ /* 0x000fe20000000000 */
[----:B------:R-:W-:Y:S01]  /*11960*/  ISETP.GT.AND P3, PT, R2, 0x1, PT ;  /* 0x000000010200780c */ /* 0x000fe20003f64270 */
[----:B------:R-:W-:Y:S01]  /*11970*/  UIADD3 UR14, UR5, 0x200, URZ ;  /* 0x00000200050e7890 */ /* 0x000fe2000fffe03f */
[----:B------:R-:W-:Y:S01]  /*11980*/  ISETP.NE.AND P1, PT, R4, 0x11, PT ;  /* 0x000000110400780c */ /* 0x000fe20003f25270 */
[----:B------:R-:W-:-:S02]  /*11990*/  UIADD3.X UR5, URZ, UR23, URZ, UP0, !UPT ;  /* 0x000000173f057290 */ /* 0x000fc400087fe43f */
[----:B------:R-:W-:Y:S01]  /*119a0*/  UIADD3 UR15, UR8, 0x19a00, URZ ;  /* 0x00019a00080f7890 */ /* 0x000fe2000fffe03f */
[----:B------:R-:W-:Y:S02]  /*119b0*/  SEL R14, RZ, 0x1, P1 ;  /* 0x00000001ff0e7807 */ /* 0x000fe40000800000 */
[----:B------:R-:W-:Y:S01]  /*119c0*/  UMOV UR8, UR14 ;  /* 0x0000000e00087c82 */ /* 0x000fe20008000000 */
[----:B------:R-:W-:Y:S02]  /*119d0*/  SEL R4, R4, RZ, P1 ;  /* 0x000000ff04047207 */ /* 0x000fe40000800000 */
[----:B------:R-:W-:Y:S01]  /*119e0*/  LOP3.LUT R3, R3, R14, RZ, 0x3c, !PT ;  /* 0x0000000e03037212 */ /* 0x000fe200078e3cff */
[----:B------:R0:W-:Y:S02]  /*119f0*/  UTMALDG.3D [UR8], [UR4], desc[UR6] ;  /* 0x00000608040075b4 */ /* 0x0001e40008011000 */
[----:B0-----:R-:W-:Y:S01]  /*11a00*/  UMOV UR8, UR15 ;  /* 0x0000000f00087c82 */ /* 0x001fe20008000000 */
[----:B------:R-:W-:-:S02]  /*11a10*/  UMOV UR11, UR19 ;  /* 0x00000013000b7c82 */ /* 0x000fc40008000000 */
[----:B------:R0:W-:Y:S02]  /*11a20*/  UTMALDG.3D [UR8], [UR24], desc[UR6] ;  /* 0x00000608180075b4 */ /* 0x0001e40008011000 */
[----:B0-----:R-:W-:Y:S05]  /*11a30*/  @P3 BRA `(.L_x_488) ;  /* 0xfffffffc00483947 */ /* 0x001fea000383ffff */
.L_x_484:
[----:B------:R-:W-:Y:S05]  /*11a40*/  BSYNC B1 ;  /* 0x0000000000017941 */ /* 0x000fea0003800000 */
.L_x_483:
[----:B------:R-:W2:Y:S01]  /*11a50*/  LDL.LU R18, [R1+0x88] ;  /* 0x0000880001127983 */ /* 0x000ea20000300800 */
[----:B------:R-:W-:Y:S01]  /*11a60*/  LOP3.LUT P3, RZ, R12, 0xff, RZ, 0xc0, !PT ;  /* 0x000000ff0cff7812 */ /* 0x000fe2000786c0ff */
[----:B------:R-:W-:Y:S01]  /*11a70*/  IMAD.IADD R4, R8, 0x1, R11 ;  /* 0x0000000108047824 */ /* 0x000fe200078e020b */
[----:B------:R-:W-:Y:S01]  /*11a80*/  ULDC.64 UR4, c[0x0][0x650] ;  /* 0x0001940000047ab9 */ /* 0x000fe20000000a00 */
[----:B------:R-:W3:Y:S01]  /*11a90*/  LDL.LU R17, [R1+0x8c] ;  /* 0x00008c0001117983 */ /* 0x000ee20000300800 */
[----:B------:R-:W-:Y:S01]  /*11aa0*/  BSSY B1, `(.L_x_489) ;  /* 0x0000071000017945 */ /* 0x000fe20003800000 */
[----:B------:R-:W-:Y:S01]  /*11ab0*/  IMAD.MOV.U32 R7, RZ, RZ, -0x1 ;  /* 0xffffffffff077424 */ /* 0x000fe200078e00ff */
[----:B------:R-:W-:Y:S01]  /*11ac0*/  ISETP.GT.U32.AND P1, PT, R4, 0x10, PT ;  /* 0x000000100400780c */ /* 0x000fe20003f24070 */
[----:B------:R-:W-:Y:S01]  /*11ad0*/  IMAD.MOV.U32 R13, RZ, RZ, -0x1 ;  /* 0xffffffffff0d7424 */ /* 0x000fe200078e00ff */
[----:B------:R-:W-:Y:S01]  /*11ae0*/  PRMT R12, RZ, 0x7610, R12 ;  /* 0x00007610ff0c7816 */ /* 0x000fe2000000000c */
[----:B------:R-:W-:Y:S01]  /*11af0*/  IMAD.MOV.U32 R6, RZ, RZ, -0x1 ;  /* 0xffffffffff067424 */ /* 0x000fe200078e00ff */
[----:B------:R-:W-:-:S03]  /*11b00*/  ISETP.LT.U32.AND P1, PT, R8, 0x11, P1 ;  /* 0x000000110800780c */ /* 0x000fc60000f21070 */
[----:B------:R-:W0:Y:S01]  /*11b10*/  @P3 S2R R3, SR_CgaCtaId ;  /* 0x0000000000033919 */ /* 0x000e220000008800 */
[----:B------:R-:W-:-:S04]  /*11b20*/  @P3 MOV R2, 0x400 ;  /* 0x0000040000023802 */ /* 0x000fc80000000f00 */
[----:B0-----:R-:W-:Y:S01]  /*11b30*/  @P3 LEA R5, R3, R2, 0x18 ;  /* 0x0000000203053211 */ /* 0x001fe200078ec0ff */
[----:B------:R-:W-:-:S03]  /*11b40*/  IMAD.WIDE.U32 R2, R4, -0xf0f0f0f, RZ ;  /* 0xf0f0f0f104027825 */ /* 0x000fc600078e00ff */
[----:B------:R0:W-:Y:S01]  /*11b50*/  @P3 SYNCS.ARRIVE.TRANS64.A1T0 RZ, [R5+URZ+0x128], RZ ;  /* 0x000128ff05ff39a7 */ /* 0x0001e2000810003f */
[----:B------:R-:W-:Y:S02]  /*11b60*/  ISETP.GE.U32.AND P3, PT, R8, 0x11, PT ;  /* 0x000000110800780c */ /* 0x000fe40003f66070 */
[----:B------:R-:W-:Y:S02]  /*11b70*/  PRMT R2, RZ, 0x7610, R2 ;  /* 0x00007610ff027816 */ /* 0x000fe40000000002 */
[----:B0-----:R-:W-:Y:S02]  /*11b80*/  SHF.R.U32.HI R5, RZ, 0x4, R3 ;  /* 0x00000004ff057819 */ /* 0x001fe40000011603 */
[----:B------:R-:W-:-:S03]  /*11b90*/  SEL R3, RZ, 0x1, !P1 ;  /* 0x00000001ff037807 */ /* 0x000fc60004800000 */
[----:B------:R-:W-:Y:S01]  /*11ba0*/  IMAD R11, R5, -0x11, R4 ;  /* 0xffffffef050b7824 */ /* 0x000fe200078e0204 */
[----:B------:R-:W-:-:S04]  /*11bb0*/  LOP3.LUT R0, R0, R3, RZ, 0x3c, !PT ;  /* 0x0000000300007212 */ /* 0x000fc800078e3cff */
[----:B------:R-:W-:Y:S02]  /*11bc0*/  @P3 LOP3.LUT R0, R0, 0x1, R5, 0x78, !PT ;  /* 0x0000000100003812 */ /* 0x000fe400078e7805 */
[----:B---3--:R-:W-:-:S04]  /*11bd0*/  IADD3 R17, P4, R17, UR20, RZ ;  /* 0x0000001411117c10 */ /* 0x008fc8000ff9e0ff */
[----:B--2---:R-:W-:Y:S01]  /*11be0*/  IADD3.X R18, R18, UR13, RZ, P4, !PT ;  /* 0x0000000d12127c10 */ /* 0x004fe2000a7fe4ff */
[----:B------:R0:W-:Y:S01]  /*11bf0*/  STL [R1+0x8c], R17 ;  /* 0x00008c1101007387 */ /* 0x0001e20000100800 */
[----:B------:R-:W-:-:S03]  /*11c00*/  ISETP.GE.U32.AND P1, PT, R17, UR4, PT ;  /* 0x0000000411007c0c */ /* 0x000fc6000bf26070 */
[----:B------:R0:W-:Y:S01]  /*11c10*/  STL [R1+0x88], R18 ;  /* 0x0000881201007387 */ /* 0x0001e20000100800 */
[----:B------:R-:W-:-:S13]  /*11c20*/  ISETP.GE.U32.AND.EX P1, PT, R18, UR5, PT, P1 ;  /* 0x0000000512007c0c */ /* 0x000fda000bf26110 */
[----:B0-----:R-:W-:Y:S05]  /*11c30*/  @P1 BRA `(.L_x_490) ;  /* 0x00000004005c1947 */ /* 0x001fea0003800000 */
[----:B------:R-:W-:Y:S01]  /*11c40*/  ULDC.64 UR4, c[0x0][0x628] ;  /* 0x00018a0000047ab9 */ /* 0x000fe20000000a00 */
[----:B------:R-:W0:Y:S01]  /*11c50*/  S2R R14, SR_CTAID.X ;  /* 0x00000000000e7919 */ /* 0x000e220000002500 */
[----:B------:R-:W-:Y:S01]  /*11c60*/  ISETP.NE.U32.AND P1, PT, RZ, UR4, PT ;  /* 0x00000004ff007c0c */ /* 0x000fe2000bf25070 */
[----:B------:R-:W-:Y:S01]  /*11c70*/  ULDC UR7, c[0x0][0x630] ;  /* 0x00018c0000077ab9 */ /* 0x000fe20000000800 */
[----:B------:R-:W-:Y:S01]  /*11c80*/  IMAD.MOV.U32 R2, RZ, RZ, R17 ;  /* 0x000000ffff027224 */ /* 0x000fe200078e0011 */
[----:B------:R-:W1:Y:S01]  /*11c90*/  S2R R13, SR_CTAID.Y ;  /* 0x00000000000d7919 */ /* 0x000e620000002600 */
[----:B------:R-:W-:Y:S01]  /*11ca0*/  ISETP.NE.AND.EX P1, PT, RZ, UR5, PT, P1 ;  /* 0x00000005ff007c0c */ /* 0x000fe2000bf25310 */
[----:B------:R-:W-:-:S12]  /*11cb0*/  IMAD.MOV.U32 R3, RZ, RZ, R18 ;  /* 0x000000ffff037224 */ /* 0x000fd800078e0012 */
[----:B------:R-:W-:Y:S05]  /*11cc0*/  @!P1 BRA `(.L_x_491) ;  /* 0x0000000000289947 */ /* 0x000fea0003800000 */
[----:B------:R-:W-:Y:S02]  /*11cd0*/  ULDC UR6, c[0x0][0x634] ;  /* 0x00018d0000067ab9 */ /* 0x000fe40000000800 */
[----:B------:R-:W-:-:S05]  /*11ce0*/  IADD3 R7, P1, R17, UR6, RZ ;  /* 0x0000000611077c10 */ /* 0x000fca000ff3e0ff */
[----:B------:R-:W-:-:S04]  /*11cf0*/  IMAD.X R15, RZ, RZ, R18, P1 ;  /* 0x000000ffff0f7224 */ /* 0x000fc800008e0612 */
[----:B------:R-:W-:-:S04]  /*11d00*/  IMAD.WIDE.U32 R4, R15, UR4, RZ ;  /* 0x000000040f047c25 */ /* 0x000fc8000f8e00ff */
[----:B------:R-:W-:-:S04]  /*11d10*/  IMAD.WIDE.U32 R4, P1, R7, UR5, R4 ;  /* 0x0000000507047c25 */ /* 0x000fc8000f820004 */
[----:B------:R-:W-:-:S04]  /*11d20*/  IMAD.WIDE.U32 R6, R7, UR4, RZ ;  /* 0x0000000407067c25 */ /* 0x000fc8000f8e00ff */
[----:B------:R-:W-:Y:S01]  /*11d30*/  IMAD.X R3, RZ, RZ, RZ, P1 ;  /* 0x000000ffff037224 */ /* 0x000fe200008e06ff */
[----:B------:R-:W-:Y:S01]  /*11d40*/  IADD3 RZ, P1, R7, R4, RZ ;  /* 0x0000000407ff7210 */ /* 0x000fe20007f3e0ff */
[----:B------:R-:W-:-:S04]  /*11d50*/  IMAD.MOV.U32 R2, RZ, RZ, R5 ;  /* 0x000000ffff027224 */ /* 0x000fc800078e0005 */
[----:B------:R-:W-:-:S08]  /*11d60*/  IMAD.WIDE.U32.X R2, R15, UR5, R2, P1 ;  /* 0x000000050f027c25 */ /* 0x000fd000088e0402 */
.L_x_491:
[--C-:B------:R-:W-:Y:S01]  /*11d70*/  SHF.R.U64 R6, R2, UR7, R3.reuse ;  /* 0x0000000702067c19 */ /* 0x100fe20008001203 */
[----:B------:R-:W-:Y:S01]  /*11d80*/  ULDC.64 UR4, c[0x0][0x620] ;  /* 0x0001880000047ab9 */ /* 0x000fe20000000a00 */
[----:B------:R-:W-:Y:S01]  /*11d90*/  SHF.R.U32.HI R2, RZ, UR7, R3 ;  /* 0x00000007ff027c19 */ /* 0x000fe20008011603 */
[----:B------:R-:W-:Y:S01]  /*11da0*/  IMAD.MOV.U32 R3, RZ, RZ, R18 ;  /* 0x000000ffff037224 */ /* 0x000fe200078e0012 */
[----:B------:R-:W-:Y:S01]  /*11db0*/  IADD3 R5, P1, RZ, -R6, RZ ;  /* 0x80000006ff057210 */ /* 0x000fe20007f3e0ff */
[----:B------:R-:W2:Y:S01]  /*11dc0*/  LDC R21, c[0x0][0x144] ;  /* 0x00005100ff157b82 */ /* 0x000ea20000000800 */
[----:B0-----:R-:W-:Y:S01]  /*11dd0*/  I2FP.F32.U32 R7, R14 ;  /* 0x0000000e00077245 */ /* 0x001fe20000201000 */
[----:B------:R-:W-:Y:S01]  /*11de0*/  ULDC.64 UR8, c[0x0][0x640] ;  /* 0x0001900000087ab9 */ /* 0x000fe20000000a00 */
[----:B------:R-:W-:Y:S01]  /*11df0*/  ULDC UR6, c[0x0][0x608] ;  /* 0x0001820000067ab9 */ /* 0x000fe20000000800 */
[----:B------:R-:W-:Y:S01]  /*11e00*/  IMAD.X R2, RZ, RZ, ~R2, P1 ;  /* 0x000000ffff027224 */ /* 0x000fe200008e0e02 */
[----:B------:R-:W-:-:S03]  /*11e10*/  ISETP.NE.U32.AND P1, PT, RZ, UR8, PT ;  /* 0x00000008ff007c0c */ /* 0x000fc6000bf25070 */
[----:B------:R-:W-:Y:S01]  /*11e20*/  IMAD R4, R2, UR4, RZ ;  /* 0x0000000402047c24 */ /* 0x000fe2000f8e02ff */
[----:B------:R-:W0:Y:S01]  /*11e30*/  LDC R16, c[0x0][0x148] ;  /* 0x00005200ff107b82 */ /* 0x000e220000000800 */
[----:B------:R-:W-:Y:S01]  /*11e40*/  IMAD.MOV.U32 R2, RZ, RZ, R17 ;  /* 0x000000ffff027224 */ /* 0x000fe200078e0011 */
[----:B------:R-:W-:-:S03]  /*11e50*/  ISETP.NE.AND.EX P1, PT, RZ, UR9, PT, P1 ;  /* 0x00000009ff007c0c */ /* 0x000fc6000bf25310 */
[----:B------:R-:W-:Y:S01]  /*11e60*/  IMAD.WIDE.U32 R2, R5, UR4, R2 ;  /* 0x0000000405027c25 */ /* 0x000fe2000f8e0002 */
[----:B------:R-:W-:-:S03]  /*11e70*/  ULDC UR4, c[0x0][0x150] ;  /* 0x0000540000047ab9 */ /* 0x000fc60000000800 */
[----:B------:R-:W-:Y:S02]  /*11e80*/  IMAD R5, R5, UR5, R4 ;  /* 0x0000000505057c24 */ /* 0x000fe4000f8e0204 */
[----:B------:R-:W-:Y:S01]  /*11e90*/  FMUL R4, R7, UR4 ;  /* 0x0000000407047c20 */ /* 0x000fe20008400000 */
[----:B------:R-:W-:Y:S01]  /*11ea0*/  ULDC UR4, c[0x0][0x618] ;  /* 0x0001860000047ab9 */ /* 0x000fe20000000800 */
[----:B------:R-:W-:Y:S01]  /*11eb0*/  ULDC UR5, c[0x0][0x154] ;  /* 0x0000550000057ab9 */ /* 0x000fe20000000800 */
[----:B------:R-:W-:-:S03]  /*11ec0*/  IMAD.IADD R3, R3, 0x1, R5 ;  /* 0x0000000103037824 */ /* 0x000fc600078e0205 */
[----:B------:R-:W3:Y:S02]  /*11ed0*/  F2I.U32.TRUNC.NTZ R4, R4 ;  /* 0x0000000400047305 */ /* 0x000ee4000020f000 */
[----:B------:R-:W-:Y:S02]  /*11ee0*/  SHF.R.U64 R7, R2, UR4, R3 ;  /* 0x0000000402077c19 */ /* 0x000fe40008001203 */
[----:B-1----:R-:W-:-:S05]  /*11ef0*/  I2FP.F32.U32 R2, R13 ;  /* 0x0000000d00027245 */ /* 0x002fca0000201000 */
[----:B------:R-:W-:Y:S01]  /*11f00*/  FMUL R18, R2, UR5 ;  /* 0x0000000502127c20 */ /* 0x000fe20008400000 */
[----:B------:R-:W-:Y:S01]  /*11f10*/  SHF.R.U32.HI R2, RZ, UR4, R3 ;  /* 0x00000004ff027c19 */ /* 0x000fe20008011603 */
[----:B------:R-:W-:-:S03]  /*11f20*/  ULDC UR4, c[0x0][0x658] ;  /* 0x0001960000047ab9 */ /* 0x000fc60000000800 */
[--C-:B------:R-:W-:Y:S01]  /*11f30*/  SHF.R.U64 R17, R7, UR6, R2.reuse ;  /* 0x0000000607117c19 */ /* 0x100fe20008001202 */
[----:B------:R-:W1:Y:S01]  /*11f40*/  F2I.U32.TRUNC.NTZ R18, R18 ;  /* 0x0000001200127305 */ /* 0x000e62000020f000 */
[----:B------:R-:W-:Y:S01]  /*11f50*/  SHF.R.U32.HI R2, RZ, UR6, R2 ;  /* 0x00000006ff027c19 */ /* 0x000fe20008011602 */
[----:B---3--:R-:W-:-:S03]  /*11f60*/  IMAD.MOV R4, RZ, RZ, -R4 ;  /* 0x000000ffff047224 */ /* 0x008fc600078e0a04 */
[----:B------:R-:W-:Y:S01]  /*11f70*/  SHF.R.U64 R15, R17, UR4, R2 ;  /* 0x00000004110f7c19 */ /* 0x000fe20008001202 */
[----:B--2---:R-:W-:Y:S01]  /*11f80*/  IMAD R14, R21, R4, R14 ;  /* 0x00000004150e7224 */ /* 0x004fe200078e020e */
[----:B------:R-:W-:-:S03]  /*11f90*/  SHF.R.U32.HI R19, RZ, UR4, R2 ;  /* 0x00000004ff137c19 */ /* 0x000fc60008011602 */
[----:B------:R-:W-:Y:S02]  /*11fa0*/  IMAD.MOV.U32 R2, RZ, RZ, R15 ;  /* 0x000000ffff027224 */ /* 0x000fe400078e000f */
[----:B------:R-:W-:Y:S01]  /*11fb0*/  IMAD.MOV.U32 R3, RZ, RZ, R19 ;  /* 0x000000ffff037224 */ /* 0x000fe200078e0013 */
[----:B------:R-:W-:Y:S06]  /*11fc0*/  @!P1 BRA `(.L_x_492) ;  /* 0x0000000000289947 */ /* 0x000fec0003800000 */
[----:B------:R-:W-:Y:S02]  /*11fd0*/  ULDC UR4, c[0x0][0x64c] ;  /* 0x0001930000047ab9 */ /* 0x000fe40000000800 */
[----:B------:R-:W-:-:S05]  /*11fe0*/  IADD3 R3, P1, R15, UR4, RZ ;  /* 0x000000040f037c10 */ /* 0x000fca000ff3e0ff */
[----:B------:R-:W-:-:S04]  /*11ff0*/  IMAD.X R19, RZ, RZ, R19, P1 ;  /* 0x000000ffff137224 */ /* 0x000fc800008e0613 */
[----:B------:R-:W-:-:S04]  /*12000*/  IMAD.WIDE.U32 R4, R19, UR8, RZ ;  /* 0x0000000813047c25 */ /* 0x000fc8000f8e00ff */
[----:B------:R-:W-:-:S04]  /*12010*/  IMAD.WIDE.U32 R4, P1, R3, UR9, R4 ;  /* 0x0000000903047c25 */ /* 0x000fc8000f820004 */
[----:B------:R-:W-:-:S04]  /*12020*/  IMAD.WIDE.U32 R2, R3, UR8, RZ ;  /* 0x0000000803027c25 */ /* 0x000fc8000f8e00ff */
[----:B------:R-:W-:Y:S01]  /*12030*/  IMAD.MOV.U32 R2, RZ, RZ, R5 ;  /* 0x000000ffff027224 */ /* 0x000fe200078e0005 */
[----:B------:R-:W-:Y:S01]  /*12040*/  IADD3 RZ, P3, R3, R4, RZ ;  /* 0x0000000403ff7210 */ /* 0x000fe20007f7e0ff */
[----:B------:R-:W-:-:S04]  /*12050*/  IMAD.X R3, RZ, RZ, RZ, P1 ;  /* 0x000000ffff037224 */ /* 0x000fc800008e06ff */
[----:B------:R-:W-:-:S08]  /*12060*/  IMAD.WIDE.U32.X R2, R19, UR9, R2, P3 ;  /* 0x0000000913027c25 */ /* 0x000fd000098e0402 */
.L_x_492:
[----:B------:R-:W2:Y:S01]  /*12070*/  LDC R4, c[0x0][0x65c] ;  /* 0x00019700ff047b82 */ /* 0x000ea20000000800 */
[----:B------:R-:W-:Y:S01]  /*12080*/  ULDC UR4, c[0x0][0x648] ;  /* 0x0001920000047ab9 */ /* 0x000fe20000000800 */
[----:B------:R-:W-:Y:S01]  /*12090*/  LOP3.LUT R17, R17, UR17, RZ, 0xc0, !PT ;  /* 0x0000001111117c12 */ /* 0x000fe2000f8ec0ff */
[----:B-1----:R-:W-:Y:S01]  /*120a0*/  IMAD.MOV R18, RZ, RZ, -R18 ;  /* 0x000000ffff127224 */ /* 0x002fe200078e0a12 */
[----:B------:R-:W-:Y:S01]  /*120b0*/  SHF.R.U64 R2, R2, UR4, R3 ;  /* 0x0000000402027c19 */ /* 0x000fe20008001203 */
[----:B------:R-:W-:Y:S01]  /*120c0*/  ULDC UR4, c[0x0][0x638] ;  /* 0x00018e0000047ab9 */ /* 0x000fe20000000800 */
[----:B------:R-:W-:Y:S01]  /*120d0*/  ULDC UR5, c[0x0][0x610] ;  /* 0x0001840000057ab9 */ /* 0x000fe20000000800 */
[----:B------:R-:W-:Y:S02]  /*120e0*/  IMAD.MOV.U32 R3, RZ, RZ, 0x1 ;  /* 0x00000001ff037424 */ /* 0x000fe400078e00ff */
[----:B------:R-:W-:Y:S01]  /*120f0*/  IMAD R17, R2, UR18, R17 ;  /* 0x0000001202117c24 */ /* 0x000fe2000f8e0211 */
[----:B--2---:R-:W-:Y:S01]  /*12100*/  ISETP.NE.AND P1, PT, R4, 0x1, PT ;  /* 0x000000010400780c */ /* 0x004fe20003f25270 */
[----:B------:R-:W-:Y:S01]  /*12110*/  IMAD.MOV R4, RZ, RZ, -R2 ;  /* 0x000000ffff047224 */ /* 0x000fe200078e0a02 */
[----:B------:R-:W-:-:S03]  /*12120*/  LOP3.LUT R2, R7, UR16, RZ, 0xc0, !PT ;  /* 0x0000001007027c12 */ /* 0x000fc6000f8ec0ff */
[----:B------:R-:W-:Y:S01]  /*12130*/  IMAD R15, R4, UR4, R15 ;  /* 0x00000004040f7c24 */ /* 0x000fe2000f8e020f */
[----:B------:R-:W-:-:S03]  /*12140*/  ULDC UR4, c[0x0][0x600] ;  /* 0x0001800000047ab9 */ /* 0x000fc60000000800 */
[--C-:B------:R-:W-:Y:S01]  /*12150*/  IMAD R15, R15, UR4, R2.reuse ;  /* 0x000000040f0f7c24 */ /* 0x100fe2000f8e0202 */
[----:B------:R-:W-:-:S03]  /*12160*/  PRMT R2, R3, 0x7610, R2 ;  /* 0x0000761003027816 */ /* 0x000fc60000000002 */
[----:B0-----:R-:W-:-:S04]  /*12170*/  @P1 IMAD R14, R16, R18, R13 ;  /* 0x00000012100e1224 */ /* 0x001fc800078e020d */
[----:B------:R-:W-:-:S05]  /*12180*/  IMAD R14, R17, UR5, R14 ;  /* 0x00000005110e7c24 */ /* 0x000fca000f8e020e */
[----:B------:R-:W-:Y:S02]  /*12190*/  SEL R13, R15, R14, !P1 ;  /* 0x0000000e0f0d7207 */ /* 0x000fe40004800000 */
[----:B------:R-:W-:-:S07]  /*121a0*/  SEL R7, R14, R15, !P1 ;  /* 0x0000000f0e077207 */ /* 0x000fce0004800000 */
.L_x_490:
[----:B------:R-:W-:Y:S05]  /*121b0*/  BSYNC B1 ;  /* 0x0000000000017941 */ /* 0x000fea0003800000 */
.L_x_489:
[----:B------:R-:W-:-:S13]  /*121c0*/  LOP3.LUT P1, RZ, R2, 0xff, RZ, 0xc0, !PT ;  /* 0x000000ff02ff7812 */ /* 0x000fda000782c0ff */
[----:B------:R-:W-:Y:S05]  /*121d0*/  @P1 BRA `(.L_x_493) ;  /* 0xfffffff4002c1947 */ /* 0x000fea000383ffff */
[----:B------:R-:W-:Y:S05]  /*121e0*/  BSYNC B0 ;  /* 0x0000000000007941 */ /* 0x000fea0003800000 */
.L_x_481:
[----:B------:R-:W-:-:S03]  /*121f0*/  UMOV UR4, 0xffffffff ;  /* 0xffffffff00047882 */ /* 0x000fc60000000000 */
[----:B------:R-:W-:Y:S05]  /*12200*/  BRA.DIV UR4, `(.L_x_494) ;  /* 0x0000000a04f07947 */ /* 0x000fea000b800000 */
[----:B------:R-:W-:-:S13]  /*12210*/  ELECT P6, URZ, PT ;  /* 0x00000000003f782f */ /* 0x000fda00038c0000 */
.L_x_521:
[----:B------:R-:W-:Y:S04]  /*12220*/  BSSY B0, `(.L_x_495) ;  /* 0x00000a1000007945 */ /* 0x000fe80003800000 */
[----:B------:R-:W-:Y:S05]  /*12230*/  @!P6 BRA `(.L_x_496) ;  /* 0x00000008007ce947 */ /* 0x000fea0003800000 */
[----:B------:R-:W2:Y:S02]  /*12240*/  LDL.LU R2, [R1+0x80] ;  /* 0x0000800001027983 */ /* 0x000ea40000300800 */
[----:B--2---:R-:W-:-:S04]  /*12250*/  LOP3.LUT R2, R2, 0x2, RZ, 0xfc, !PT ;  /* 0x0000000202027812 */ /* 0x004fc800078efcff */
[----:B------:R-:W-:-:S13]  /*12260*/  ISETP.NE.AND P0, PT, R2, 0x3, PT ;  /* 0x000000030200780c */ /* 0x000fda0003f05270 */
[----:B------:R-:W-:Y:S05]  /*12270*/  @!P0 BRA `(.L_x_497) ;  /* 0x0000000000048947 */ /* 0x000fea0003800000 */
[----:B------:R-:W-:Y:S01]  /*12280*/  BPT.TRAP 0x1 ;  /* 0x000000040000795c */ /* 0x000fe20000300000 */
.L_x_497:
[----:B------:R-:W0:Y:S01]  /*12290*/  S2R R3, SR_CgaCtaId ;  /* 0x0000000000037919 */ /* 0x000e220000008800 */
[----:B------:R-:W-:Y:S02]  /*122a0*/  MOV R2, 0x400 ;  /* 0x0000040000027802 */ /* 0x000fe40000000f00 */
[----:B------:R-:W-:Y:S02]  /*122b0*/  SHF.L.U32 R4, R0, 0x1f, RZ ;  /* 0x0000001f00047819 */ /* 0x000fe400000006ff */
[----:B0-----:R-:W-:-:S05]  /*122c0*/  LEA R2, R3, R2, 0x18 ;  /* 0x0000000203027211 */ /* 0x001fca00078ec0ff */
[----:B------:R-:W-:-:S04]  /*122d0*/  VIADD R2, R2, 0x88 ;  /* 0x0000008802027836 */ /* 0x000fc80000000000 */
[C---:B------:R-:W-:Y:S02]  /*122e0*/  IMAD R7, R11.reuse, 0x8, R2 ;  /* 0x000000080b077824 */ /* 0x040fe400078e0202 */
[----:B------:R-:W-:Y:S02]  /*122f0*/  VIADD R11, R11, 0x1 ;  /* 0x000000010b0b7836 */ /* 0x000fe40000000000 */
[----:B------:R-:W0:Y:S03]  /*12300*/  SYNCS.PHASECHK.TRANS64.TRYWAIT P0, [R7+URZ], R4 ;  /* 0x00000004070075a7 */ /* 0x000e26000800017f */
[----:B------:R-:W-:-:S04]  /*12310*/  ISETP.NE.AND P1, PT, R11, 0x11, PT ;  /* 0x000000110b00780c */ /* 0x000fc80003f25270 */
[----:B------:R-:W-:Y:S02]  /*12320*/  SEL R3, RZ, 0x1, P1 ;  /* 0x00000001ff037807 */ /* 0x000fe40000800000 */
[----:B------:R-:W-:Y:S02]  /*12330*/  SEL R11, R11, RZ, P1 ;  /* 0x000000ff0b0b7207 */ /* 0x000fe40000800000 */
[----:B------:R-:W-:-:S03]  /*12340*/  LOP3.LUT R6, R0, R3, RZ, 0x3c, !PT ;  /* 0x0000000300067212 */ /* 0x000fc600078e3cff */
[----:B------:R-:W-:Y:S01]  /*12350*/  IMAD R8, R11, 0x8, R2 ;  /* 0x000000080b087824 */ /* 0x000fe200078e0202 */
[----:B------:R-:W-:Y:S01]  /*12360*/  SHF.L.U32 R5, R6, 0x1f, RZ ;  /* 0x0000001f06057819 */ /* 0x000fe200000006ff */
[----:B0-----:R-:W-:Y:S06]  /*12370*/  @!P0 BRA `(.L_x_498) ;  /* 0x0000000800b48947 */ /* 0x001fec0003800000 */
.L_x_522:
[----:B------:R-:W1:Y:S01]  /*12380*/  SYNCS.PHASECHK.TRANS64.TRYWAIT P0, [R8+URZ], R5 ;  /* 0x00000005080075a7 */ /* 0x000e62000800017f */
[----:B------:R-:W-:-:S05]  /*12390*/  VIADD R0, R11, 0x1 ;  /* 0x000000010b007836 */ /* 0x000fca0000000000 */
[----:B------:R-:W-:-:S04]  /*123a0*/  ISETP.NE.AND P1, PT, R0, 0x11, PT ;  /* 0x000000110000780c */ /* 0x000fc80003f25270 */
[----:B------:R-:W-:Y:S02]  /*123b0*/  SEL R3, RZ, 0x1, P1 ;  /* 0x00000001ff037807 */ /* 0x000fe40000800000 */
[----:B0-----:R-:W-:Y:S02]  /*123c0*/  SEL R7, R0, RZ, P1 ;  /* 0x000000ff00077207 */ /* 0x001fe40000800000 */
[----:B------:R-:W-:-:S03]  /*123d0*/  LOP3.LUT R6, R6, R3, RZ, 0x3c, !PT ;  /* 0x0000000306067212 */ /* 0x000fc600078e3cff */
[----:B------:R-:W-:Y:S01]  /*123e0*/  IMAD R9, R7, 0x8, R2 ;  /* 0x0000000807097824 */ /* 0x000fe200078e0202 */
[----:B------:R-:W-:Y:S01]  /*123f0*/  SHF.L.U32 R4, R6, 0x1f, RZ ;  /* 0x0000001f06047819 */ /* 0x000fe200000006ff */
[----:B-1----:R-:W-:Y:S06]  /*12400*/  @!P0 BRA `(.L_x_499) ;  /* 0x0000000800a48947 */ /* 0x002fec0003800000 */
.L_x_523:
[----:B------:R-:W1:Y:S01]  /*12410*/  SYNCS.PHASECHK.TRANS64.TRYWAIT P0, [R9+URZ], R4 ;  /* 0x00000004090075a7 */ /* 0x000e62000800017f */
[----:B------:R-:W-:-:S05]  /*12420*/  VIADD R0, R7, 0x1 ;  /* 0x0000000107007836 */ /* 0x000fca0000000000 */
[----:B------:R-:W-:-:S04]  /*12430*/  ISETP.NE.AND P1, PT, R0, 0x11, PT ;  /* 0x000000110000780c */ /* 0x000fc80003f25270 */
[----:B------:R-:W-:Y:S02]  /*12440*/  SEL R3, RZ, 0x1, P1 ;  /* 0x00000001ff037807 */ /* 0x000fe40000800000 */
[----:B------:R-:W-:Y:S02]  /*12450*/  SEL R7, R0, RZ, P1 ;  /* 0x000000ff00077207 */ /* 0x000fe40000800000 */
[----:B------:R-:W-:-:S03]  /*12460*/  LOP3.LUT R6, R6, R3, RZ, 0x3c, !PT ;  /* 0x0000000306067212 */ /* 0x000fc600078e3cff */
[----:B0-----:R-:W-:Y:S01]  /*12470*/  IMAD R8, R7, 0x8, R2 ;  /* 0x0000000807087824 */ /* 0x001fe200078e0202 */
[----:B------:R-:W-:Y:S01]  /*12480*/  SHF.L.U32 R5, R6, 0x1f, RZ ;  /* 0x0000001f06057819 */ /* 0x000fe200000006ff */
[----:B-1----:R-:W-:Y:S06]  /*12490*/  @!P0 BRA `(.L_x_500) ;  /* 0x0000000800948947 */ /* 0x002fec0003800000 */
.L_x_524:
        /* <DEDUP_REMOVED lines=9> */
.L_x_525:
        /* <DEDUP_REMOVED lines=9> */
.L_x_526:
        /* <DEDUP_REMOVED lines=9> */
.L_x_527:
        /* <DEDUP_REMOVED lines=9> */
.L_x_528:
        /* <DEDUP_REMOVED lines=9> */
.L_x_529:
        /* <DEDUP_REMOVED lines=9> */
.L_x_530:
        /* <DEDUP_REMOVED lines=9> */
.L_x_531:
        /* <DEDUP_REMOVED lines=9> */
.L_x_532:
        /* <DEDUP_REMOVED lines=9> */
.L_x_533:
        /* <DEDUP_REMOVED lines=9> */
.L_x_534:
        /* <DEDUP_REMOVED lines=9> */
.L_x_535:
[----:B------:R-:W1:Y:S01]  /*12ad0*/  SYNCS.PHASECHK.TRANS64.TRYWAIT P0, [R9+URZ], R4 ;  /* 0x00000004090075a7 */ /* 0x000e62000800017f */
[----:B------:R-:W-:-:S05]  /*12ae0*/  VIADD R0, R7, 0x1 ;  /* 0x0000000107007836 */ /* 0x000fca0000000000 */
[----:B------:R-:W-:-:S04]  /*12af0*/  ISETP.NE.AND P1, PT, R0, 0x11, PT ;  /* 0x000000110000780c */ /* 0x000fc80003f25270 */
[----:B------:R-:W-:Y:S02]  /*12b00*/  SEL R3, RZ, 0x1, P1 ;  /* 0x00000001ff037807 */ /* 0x000fe40000800000 */
[----:B------:R-:W-:Y:S02]  /*12b10*/  SEL R7, R0, RZ, P1 ;  /* 0x000000ff00077207 */ /* 0x000fe40000800000 */
[----:B------:R-:W-:-:S03]  /*12b20*/  LOP3.LUT R11, R6, R3, RZ, 0x3c, !PT ;  /* 0x00000003060b7212 */ /* 0x000fc600078e3cff */
[----:B------:R-:W-:Y:S01]  /*12b30*/  IMAD R6, R7, 0x8, R2 ;  /* 0x0000000807067824 */ /* 0x000fe200078e0202 */
[----:B0-----:R-:W-:Y:S01]  /*12b40*/  SHF.L.U32 R5, R11, 0x1f, RZ ;  /* 0x0000001f0b057819 */ /* 0x001fe200000006ff */
[----:B-1----:R-:W-:Y:S06]  /*12b50*/  @!P0 BRA `(.L_x_512) ;  /* 0x0000000400d48947 */ /* 0x002fec0003800000 */
.L_x_536:
[----:B------:R-:W1:Y:S01]  /*12b60*/  SYNCS.PHASECHK.TRANS64.TRYWAIT P0, [R6+URZ], R5 ;  /* 0x00000005060075a7 */ /* 0x000e62000800017f */
[----:B------:R-:W-:-:S05]  /*12b70*/  VIADD R0, R7, 0x1 ;  /* 0x0000000107007836 */ /* 0x000fca0000000000 */
[----:B------:R-:W-:-:S04]  /*12b80*/  ISETP.NE.AND P1, PT, R0, 0x11, PT ;  /* 0x000000110000780c */ /* 0x000fc80003f25270 */
[----:B0-----:R-:W-:Y:S02]  /*12b90*/  SEL R4, RZ, 0x1, P1 ;  /* 0x00000001ff047807 */ /* 0x001fe40000800000 */
[----:B------:R-:W-:Y:S02]  /*12ba0*/  SEL R3, R0, RZ, P1 ;  /* 0x000000ff00037207 */ /* 0x000fe40000800000 */
[----:B------:R-:W-:Y:S01]  /*12bb0*/  LOP3.LUT R0, R11, R4, RZ, 0x3c, !PT ;  /* 0x000000040b007212 */ /* 0x000fe200078e3cff */
[----:B-1----:R-:W-:Y:S06]  /*12bc0*/  @!P0 BRA `(.L_x_513) ;  /* 0x0000000400cc8947 */ /* 0x002fec0003800000 */
.L_x_537:
[----:B------:R-:W-:Y:S01]  /*12bd0*/  IMAD R3, R3, 0x8, R2 ;  /* 0x0000000803037824 */ /* 0x000fe200078e0202 */
[----:B------:R-:W-:-:S07]  /*12be0*/  SHF.L.U32 R0, R0, 0x1f, RZ ;  /* 0x0000001f00007819 */ /* 0x000fce00000006ff */
.L_x_514:
[----:B-1----:R1:W2:Y:S02]  /*12bf0*/  SYNCS.PHASECHK.TRANS64.TRYWAIT P0, [R3+URZ], R0 ;  /* 0x00000000030075a7 */ /* 0x0022a4000800017f */
[----:B--2---:R-:W-:Y:S05]  /*12c00*/  @!P0 NANOSLEEP.SYNCS 0x989680 ;  /* 0x009896800000895d */ /* 0x004fea0003900000 */
[----:B------:R-:W2:Y:S02]  /*12c10*/  @!P0 SYNCS.PHASECHK.TRANS64 P0, [R3+URZ], R0 ;  /* 0x00000000030085a7 */ /* 0x000ea4000800007f */
[----:B--2---:R-:W-:Y:S05]  /*12c20*/  @!P0 BRA `(.L_x_514) ;  /* 0xfffffffc00f08947 */ /* 0x004fea000383ffff */
.L_x_496:
[----:B------:R-:W-:Y:S05]  /*12c30*/  BSYNC B0 ;  /* 0x0000000000007941 */ /* 0x000fea0003800000 */
.L_x_495:
[----:B------:R-:W-:Y:S05]  /*12c40*/  EXIT ;  /* 0x000000000000794d */ /* 0x000fea0003800000 */
.L_x_18:
[----:B-1----:R1:W4:Y:S02]  /*12c50*/  SYNCS.PHASECHK.TRANS64.TRYWAIT P1, [R3+URZ], R0 ;  /* 0x00000000030075a7 */ /* 0x002324000802017f */
[----:B----4-:R-:W-:Y:S05]  /*12c60*/  @!P1 NANOSLEEP.SYNCS 0x989680 ;  /* 0x009896800000995d */ /* 0x010fea0003900000 */
[----:B------:R-:W4:Y:S02]  /*12c70*/  @!P1 SYNCS.PHASECHK.TRANS64 P1, [R3+URZ], R0 ;  /* 0x00000000030095a7 */ /* 0x000f24000802007f */
[----:B----4-:R-:W-:Y:S05]  /*12c80*/  @!P1 BRA `(.L_x_18) ;  /* 0xfffffffc00f09947 */ /* 0x010fea000383ffff */
[----:B------:R-:W-:Y:S05]  /*12c90*/  BRA `(.L_x_17) ;  /* 0xfffffee800047947 */ /* 0x000fea000383ffff */
.L_x_23:
[----:B-1----:R-:W-:-:S04]  /*12ca0*/  IMAD.U32 R6, RZ, RZ, UR4 ;  /* 0x00000004ff067e24 */ /* 0x002fc8000f8e00ff */
[----:B------:R1:W2:Y:S03]  /*12cb0*/  SYNCS.PHASECHK.TRANS64.TRYWAIT P1, [R6+URZ], R0 ;  /* 0x00000000060075a7 */ /* 0x0002a6000802017f */
[----:B--2---:R-:W-:Y:S05]  /*12cc0*/  @!P1 NANOSLEEP.SYNCS 0x989680 ;  /* 0x009896800000995d */ /* 0x004fea0003900000 */
[----:B------:R-:W2:Y:S02]  /*12cd0*/  @!P1 SYNCS.PHASECHK.TRANS64 P1, [R6+URZ], R0 ;  /* 0x00000000060095a7 */ /* 0x000ea4000802007f */
[----:B--2---:R-:W-:Y:S05]  /*12ce0*/  @!P1 BRA `(.L_x_23) ;  /* 0xfffffffc00ec9947 */ /* 0x004fea000383ffff */
[----:B------:R-:W-:Y:S05]  /*12cf0*/  BRA `(.L_x_22) ;  /* 0xfffffef000087947 */ /* 0x000fea000383ffff */
.L_x_482:
[----:B------:R-:W-:Y:S01]  /*12d00*/  BSSY B1, `(.L_x_515) ;  /* 0x0000006000017945 */ /* 0x000fe20003800000 */
[----:B------:R-:W-:-:S07]  /*12d10*/  IMAD.MOV.U32 R15, RZ, RZ, -0x1 ;  /* 0xffffffffff0f7424 */ /* 0x000fce00078e00ff */
[----:B------:R-:W-:Y:S05]  /*12d20*/  WARPSYNC.COLLECTIVE R15, `(.L_x_516) ;  /* 0x000000000f0c7348 */ /* 0x000fea0003c00000 */
[----:B------:R-:W-:Y:S02]  /*12d30*/  ELECT P6, UR62, PT ;  /* 0x00000000003e782f */ /* 0x000fe400038c0000 */
[----:B------:R-:W-:Y:S01]  /*12d40*/  MOV R14, UR62 ;  /* 0x0000003e000e7c02 */ /* 0x000fe20008000f00 */
[----:B------:R-:W-:Y:S10]  /*12d50*/  ENDCOLLECTIVE ;  /* 0x000000000000791b */ /* 0x000ff40003800000 */
.L_x_516:
[----:B------:R-:W-:Y:S05]  /*12d60*/  BSYNC B1 ;  /* 0x0000000000017941 */ /* 0x000fea0003800000 */
.L_x_515:
[----:B------:R-:W-:Y:S05]  /*12d70*/  BRA `(.L_x_517) ;  /* 0xffffffe800507947 */ /* 0x000fea000383ffff */
.L_x_485:
[----:B0-----:R0:W1:Y:S02]  /*12d80*/  SYNCS.PHASECHK.TRANS64.TRYWAIT P1, [R14+URZ+0x88], R5 ;  /* 0x000088050e0075a7 */ /* 0x001064000802017f */
[----:B-1----:R-:W-:Y:S05]  /*12d90*/  @!P1 NANOSLEEP.SYNCS 0x989680 ;  /* 0x009896800000995d */ /* 0x002fea0003900000 */
[----:B------:R-:W1:Y:S02]  /*12da0*/  @!P1 SYNCS.PHASECHK.TRANS64 P1, [R14+URZ+0x88], R5 ;  /* 0x000088050e0095a7 */ /* 0x000e64000802007f */
[----:B-1----:R-:W-:Y:S05]  /*12db0*/  @!P1 BRA `(.L_x_485) ;  /* 0xfffffffc00f09947 */ /* 0x002fea000383ffff */
[----:B------:R-:W-:Y:S05]  /*12dc0*/  BRA `(.L_x_518) ;  /* 0xffffffe800847947 */ /* 0x000fea000383ffff */
.L_x_494:
[----:B------:R-:W-:Y:S01]  /*12dd0*/  BSSY B0, `(.L_x_519) ;  /* 0x0000006000007945 */ /* 0x000fe20003800000 */
[----:B------:R-:W-:-:S07]  /*12de0*/  IMAD.MOV.U32 R15, RZ, RZ, -0x1 ;  /* 0xffffffffff0f7424 */ /* 0x000fce00078e00ff */
[----:B------:R-:W-:Y:S05]  /*12df0*/  WARPSYNC.COLLECTIVE R15, `(.L_x_520) ;  /* 0x000000000f0c7348 */ /* 0x000fea0003c00000 */
[----:B------:R-:W-:Y:S02]  /*12e00*/  ELECT P6, UR62, PT ;  /* 0x00000000003e782f */ /* 0x000fe400038c0000 */
[----:B------:R-:W-:Y:S01]  /*12e10*/  MOV R14, UR62 ;  /* 0x0000003e000e7c02 */ /* 0x000fe20008000f00 */
[----:B------:R-:W-:Y:S10]  /*12e20*/  ENDCOLLECTIVE ;  /* 0x000000000000791b */ /* 0x000ff40003800000 */
.L_x_520:
[----:B------:R-:W-:Y:S05]  /*12e30*/  BSYNC B0 ;  /* 0x0000000000007941 */ /* 0x000fea0003800000 */
.L_x_519:
[----:B------:R-:W-:Y:S05]  /*12e40*/  BRA `(.L_x_521) ;  /* 0xfffffff000f47947 */ /* 0x000fea000383ffff */
.L_x_498:
[----:B0-----:R0:W1:Y:S02]  /*12e50*/  SYNCS.PHASECHK.TRANS64.TRYWAIT P0, [R7+URZ], R4 ;  /* 0x00000004070075a7 */ /* 0x001064000800017f */
[----:B-1----:R-:W-:Y:S05]  /*12e60*/  @!P0 NANOSLEEP.SYNCS 0x989680 ;  /* 0x009896800000895d */ /* 0x002fea0003900000 */
[----:B------:R-:W1:Y:S02]  /*12e70*/  @!P0 SYNCS.PHASECHK.TRANS64 P0, [R7+URZ], R4 ;  /* 0x00000004070085a7 */ /* 0x000e64000800007f */
[----:B-1----:R-:W-:Y:S05]  /*12e80*/  @!P0 BRA `(.L_x_498) ;  /* 0xfffffffc00f08947 */ /* 0x002fea000383ffff */
[----:B------:R-:W-:Y:S05]  /*12e90*/  BRA `(.L_x_522) ;  /* 0xfffffff400387947 */ /* 0x000fea000383ffff */
.L_x_499:
[----:B0-----:R0:W1:Y:S02]  /*12ea0*/  SYNCS.PHASECHK.TRANS64.TRYWAIT P0, [R8+URZ], R5 ;  /* 0x00000005080075a7 */ /* 0x001064000800017f */
[----:B-1----:R-:W-:Y:S05]  /*12eb0*/  @!P0 NANOSLEEP.SYNCS 0x989680 ;  /* 0x009896800000895d */ /* 0x002fea0003900000 */
[----:B------:R-:W1:Y:S02]  /*12ec0*/  @!P0 SYNCS.PHASECHK.TRANS64 P0, [R8+URZ], R5 ;  /* 0x00000005080085a7 */ /* 0x000e64000800007f */
[----:B-1----:R-:W-:Y:S05]  /*12ed0*/  @!P0 BRA `(.L_x_499) ;  /* 0xfffffffc00f08947 */ /* 0x002fea000383ffff */
[----:B------:R-:W-:Y:S05]  /*12ee0*/  BRA `(.L_x_523) ;  /* 0xfffffff400487947 */ /* 0x000fea000383ffff */
.L_x_500:
[----:B0-----:R0:W1:Y:S02]  /*12ef0*/  SYNCS.PHASECHK.TRANS64.TRYWAIT P0, [R9+URZ], R4 ;  /* 0x00000004090075a7 */ /* 0x001064000800017f */
[----:B-1----:R-:W-:Y:S05]  /*12f00*/  @!P0 NANOSLEEP.SYNCS 0x989680 ;  /* 0x009896800000895d */ /* 0x002fea0003900000 */
[----:B------:R-:W1:Y:S02]  /*12f10*/  @!P0 SYNCS.PHASECHK.TRANS64 P0, [R9+URZ], R4 ;  /* 0x00000004090085a7 */ /* 0x000e64000800007f */
[----:B-1----:R-:W-:Y:S05]  /*12f20*/  @!P0 BRA `(.L_x_500) ;  /* 0xfffffffc00f08947 */ /* 0x002fea000383ffff */
[----:B------:R-:W-:Y:S05]  /*12f30*/  BRA `(.L_x_524) ;  /* 0xfffffff400587947 */ /* 0x000fea000383ffff */
.L_x_501:
[----:B0-----:R0:W1:Y:S02]  /*12f40*/  SYNCS.PHASECHK.TRANS64.TRYWAIT P0, [R8+URZ], R5 ;  /* 0x00000005080075a7 */ /* 0x001064000800017f */
[----:B-1----:R-:W-:Y:S05]  /*12f50*/  @!P0 NANOSLEEP.SYNCS 0x989680 ;  /* 0x009896800000895d */ /* 0x002fea0003900000 */
[----:B------:R-:W1:Y:S02]  /*12f60*/  @!P0 SYNCS.PHASECHK.TRANS64 P0, [R8+URZ], R5 ;  /* 0x00000005080085a7 */ /* 0x000e64000800007f */
[----:B-1----:R-:W-:Y:S05]  /*12f70*/  @!P0 BRA `(.L_x_501) ;  /* 0xfffffffc00f08947 */ /* 0x002fea000383ffff */
[----:B------:R-:W-:Y:S05]  /*12f80*/  BRA `(.L_x_525) ;  /* 0xfffffff400687947 */ /* 0x000fea000383ffff */
.L_x_502:
[----:B0-----:R0:W1:Y:S02]  /*12f90*/  SYNCS.PHASECHK.TRANS64.TRYWAIT P0, [R9+URZ], R4 ;  /* 0x00000004090075a7 */ /* 0x001064000800017f */
[----:B-1----:R-:W-:Y:S05]  /*12fa0*/  @!P0 NANOSLEEP.SYNCS 0x989680 ;  /* 0x009896800000895d */ /* 0x002fea0003900000 */
[----:B------:R-:W1:Y:S02]  /*12fb0*/  @!P0 SYNCS.PHASECHK.TRANS64 P0, [R9+URZ], R4 ;  /* 0x00000004090085a7 */ /* 0x000e64000800007f */
[----:B-1----:R-:W-:Y:S05]  /*12fc0*/  @!P0 BRA `(.L_x_502) ;  /* 0xfffffffc00f08947 */ /* 0x002fea000383ffff */
[----:B------:R-:W-:Y:S05]  /*12fd0*/  BRA `(.L_x_526) ;  /* 0xfffffff400787947 */ /* 0x000fea000383ffff */
.L_x_503:
[----:B0-----:R0:W1:Y:S02]  /*12fe0*/  SYNCS.PHASECHK.TRANS64.TRYWAIT P0, [R8+URZ], R5 ;  /* 0x00000005080075a7 */ /* 0x001064000800017f */
[----:B-1----:R-:W-:Y:S05]  /*12ff0*/  @!P0 NANOSLEEP.SYNCS 0x989680 ;  /* 0x009896800000895d */ /* 0x002fea0003900000 */
[----:B------:R-:W1:Y:S02]  /*13000*/  @!P0 SYNCS.PHASECHK.TRANS64 P0, [R8+URZ], R5 ;  /* 0x00000005080085a7 */ /* 0x000e64000800007f */
[----:B-1----:R-:W-:Y:S05]  /*13010*/  @!P0 BRA `(.L_x_503) ;  /* 0xfffffffc00f08947 */ /* 0x002fea000383ffff */
[----:B------:R-:W-:Y:S05]  /*13020*/  BRA `(.L_x_527) ;  /* 0xfffffff400887947 */ /* 0x000fea000383ffff */
.L_x_504:
[----:B0-----:R0:W1:Y:S02]  /*13030*/  SYNCS.PHASECHK.TRANS64.TRYWAIT P0, [R9+URZ], R4 ;  /* 0x00000004090075a7 */ /* 0x001064000800017f */
[----:B-1----:R-:W-:Y:S05]  /*13040*/  @!P0 NANOSLEEP.SYNCS 0x989680 ;  /* 0x009896800000895d */ /* 0x002fea0003900000 */
[----:B------:R-:W1:Y:S02]  /*13050*/  @!P0 SYNCS.PHASECHK.TRANS64 P0, [R9+URZ], R4 ;  /* 0x00000004090085a7 */ /* 0x000e64000800007f */
[----:B-1----:R-:W-:Y:S05]  /*13060*/  @!P0 BRA `(.L_x_504) ;  /* 0xfffffffc00f08947 */ /* 0x002fea000383ffff */
[----:B------:R-:W-:Y:S05]  /*13070*/  BRA `(.L_x_528) ;  /* 0xfffffff400987947 */ /* 0x000fea000383ffff */
.L_x_505:
[----:B0-----:R0:W1:Y:S02]  /*13080*/  SYNCS.PHASECHK.TRANS64.TRYWAIT P0, [R8+URZ], R5 ;  /* 0x00000005080075a7 */ /* 0x001064000800017f */
[----:B-1----:R-:W-:Y:S05]  /*13090*/  @!P0 NANOSLEEP.SYNCS 0x989680 ;  /* 0x009896800000895d */ /* 0x002fea0003900000 */
[----:B------:R-:W1:Y:S02]  /*130a0*/  @!P0 SYNCS.PHASECHK.TRANS64 P0, [R8+URZ], R5 ;  /* 0x00000005080085a7 */ /* 0x000e64000800007f */
[----:B-1----:R-:W-:Y:S05]  /*130b0*/  @!P0 BRA `(.L_x_505) ;  /* 0xfffffffc00f08947 */ /* 0x002fea000383ffff */
[----:B------:R-:W-:Y:S05]  /*130c0*/  BRA `(.L_x_529) ;  /* 0xfffffff400a87947 */ /* 0x000fea000383ffff */
.L_x_506:
[----:B0-----:R0:W1:Y:S02]  /*130d0*/  SYNCS.PHASECHK.TRANS64.TRYWAIT P0, [R9+URZ], R4 ;  /* 0x00000004090075a7 */ /* 0x001064000800017f */
[----:B-1----:R-:W-:Y:S05]  /*130e0*/  @!P0 NANOSLEEP.SYNCS 0x989680 ;  /* 0x009896800000895d */ /* 0x002fea0003900000 */
[----:B------:R-:W1:Y:S02]  /*130f0*/  @!P0 SYNCS.PHASECHK.TRANS64 P0, [R9+URZ], R4 ;  /* 0x00000004090085a7 */ /* 0x000e64000800007f */
[----:B-1----:R-:W-:Y:S05]  /*13100*/  @!P0 BRA `(.L_x_506) ;  /* 0xfffffffc00f08947 */ /* 0x002fea000383ffff */
[----:B------:R-:W-:Y:S05]  /*13110*/  BRA `(.L_x_530) ;  /* 0xfffffff400b87947 */ /* 0x000fea000383ffff */
.L_x_507:
[----:B0-----:R0:W1:Y:S02]  /*13120*/  SYNCS.PHASECHK.TRANS64.TRYWAIT P0, [R8+URZ], R5 ;  /* 0x00000005080075a7 */ /* 0x001064000800017f */
[----:B-1----:R-:W-:Y:S05]  /*13130*/  @!P0 NANOSLEEP.SYNCS 0x989680 ;  /* 0x009896800000895d */ /* 0x002fea0003900000 */
[----:B------:R-:W1:Y:S02]  /*13140*/  @!P0 SYNCS.PHASECHK.TRANS64 P0, [R8+URZ], R5 ;  /* 0x00000005080085a7 */ /* 0x000e64000800007f */
[----:B-1----:R-:W-:Y:S05]  /*13150*/  @!P0 BRA `(.L_x_507) ;  /* 0xfffffffc00f08947 */ /* 0x002fea000383ffff */
[----:B------:R-:W-:Y:S05]  /*13160*/  BRA `(.L_x_531) ;  /* 0xfffffff400c87947 */ /* 0x000fea000383ffff */
.L_x_508:
[----:B0-----:R0:W1:Y:S02]  /*13170*/  SYNCS.PHASECHK.TRANS64.TRYWAIT P0, [R9+URZ], R4 ;  /* 0x00000004090075a7 */ /* 0x001064000800017f */
[----:B-1----:R-:W-:Y:S05]  /*13180*/  @!P0 NANOSLEEP.SYNCS 0x989680 ;  /* 0x009896800000895d */ /* 0x002fea0003900000 */
[----:B------:R-:W1:Y:S02]  /*13190*/  @!P0 SYNCS.PHASECHK.TRANS64 P0, [R9+URZ], R4 ;  /* 0x00000004090085a7 */ /* 0x000e64000800007f */
[----:B-1----:R-:W-:Y:S05]  /*131a0*/  @!P0 BRA `(.L_x_508) ;  /* 0xfffffffc00f08947 */ /* 0x002fea000383ffff */
[----:B------:R-:W-:Y:S05]  /*131b0*/  BRA `(.L_x_532) ;  /* 0xfffffff400d87947 */ /* 0x000fea000383ffff */
.L_x_509:
[----:B0-----:R0:W1:Y:S02]  /*131c0*/  SYNCS.PHASECHK.TRANS64.TRYWAIT P0, [R8+URZ], R5 ;  /* 0x00000005080075a7 */ /* 0x001064000800017f */
[----:B-1----:R-:W-:Y:S05]  /*131d0*/  @!P0 NANOSLEEP.SYNCS 0x989680 ;  /* 0x009896800000895d */ /* 0x002fea0003900000 */
[----:B------:R-:W1:Y:S02]  /*131e0*/  @!P0 SYNCS.PHASECHK.TRANS64 P0, [R8+URZ], R5 ;  /* 0x00000005080085a7 */ /* 0x000e64000800007f */
[----:B-1----:R-:W-:Y:S05]  /*131f0*/  @!P0 BRA `(.L_x_509) ;  /* 0xfffffffc00f08947 */ /* 0x002fea000383ffff */
[----:B------:R-:W-:Y:S05]  /*13200*/  BRA `(.L_x_533) ;  /* 0xfffffff400e87947 */ /* 0x000fea000383ffff */
.L_x_510:
[----:B0-----:R0:W1:Y:S02]  /*13210*/  SYNCS.PHASECHK.TRANS64.TRYWAIT P0, [R9+URZ], R4 ;  /* 0x00000004090075a7 */ /* 0x001064000800017f */
[----:B-1----:R-:W-:Y:S05]  /*13220*/  @!P0 NANOSLEEP.SYNCS 0x989680 ;  /* 0x009896800000895d */ /* 0x002fea0003900000 */
[----:B------:R-:W1:Y:S02]  /*13230*/  @!P0 SYNCS.PHASECHK.TRANS64 P0, [R9+URZ], R4 ;  /* 0x00000004090085a7 */ /* 0x000e64000800007f */
[----:B-1----:R-:W-:Y:S05]  /*13240*/  @!P0 BRA `(.L_x_510) ;  /* 0xfffffffc00f08947 */ /* 0x002fea000383ffff */
[----:B------:R-:W-:Y:S05]  /*13250*/  BRA `(.L_x_534) ;  /* 0xfffffff400f87947 */ /* 0x000fea000383ffff */
.L_x_511:
[----:B0-----:R0:W1:Y:S02]  /*13260*/  SYNCS.PHASECHK.TRANS64.TRYWAIT P0, [R8+URZ], R5 ;  /* 0x00000005080075a7 */ /* 0x001064000800017f */
[----:B-1----:R-:W-:Y:S05]  /*13270*/  @!P0 NANOSLEEP.SYNCS 0x989680 ;  /* 0x009896800000895d */ /* 0x002fea0003900000 */
[----:B------:R-:W1:Y:S02]  /*13280*/  @!P0 SYNCS.PHASECHK.TRANS64 P0, [R8+URZ], R5 ;  /* 0x00000005080085a7 */ /* 0x000e64000800007f */
[----:B-1----:R-:W-:Y:S05]  /*13290*/  @!P0 BRA `(.L_x_511) ;  /* 0xfffffffc00f08947 */ /* 0x002fea000383ffff */
[----:B------:R-:W-:Y:S05]  /*132a0*/  BRA `(.L_x_535) ;  /* 0xfffffff800087947 */ /* 0x000fea000383ffff */
.L_x_512:
[----:B0-----:R0:W1:Y:S02]  /*132b0*/  SYNCS.PHASECHK.TRANS64.TRYWAIT P0, [R9+URZ], R4 ;  /* 0x00000004090075a7 */ /* 0x001064000800017f */
[----:B-1----:R-:W-:Y:S05]  /*132c0*/  @!P0 NANOSLEEP.SYNCS 0x989680 ;  /* 0x009896800000895d */ /* 0x002fea0003900000 */
[----:B------:R-:W1:Y:S02]  /*132d0*/  @!P0 SYNCS.PHASECHK.TRANS64 P0, [R9+URZ], R4 ;  /* 0x00000004090085a7 */ /* 0x000e64000800007f */
[----:B-1----:R-:W-:Y:S05]  /*132e0*/  @!P0 BRA `(.L_x_512) ;  /* 0xfffffffc00f08947 */ /* 0x002fea000383ffff */
[----:B------:R-:W-:Y:S05]  /*132f0*/  BRA `(.L_x_536) ;  /* 0xfffffff800187947 */ /* 0x000fea000383ffff */
.L_x_513:
[----:B0-----:R0:W1:Y:S02]  /*13300*/  SYNCS.PHASECHK.TRANS64.TRYWAIT P0, [R6+URZ], R5 ;  /* 0x00000005060075a7 */ /* 0x001064000800017f */
[----:B-1----:R-:W-:Y:S05]  /*13310*/  @!P0 NANOSLEEP.SYNCS 0x989680 ;  /* 0x009896800000895d */ /* 0x002fea0003900000 */
[----:B------:R-:W1:Y:S02]  /*13320*/  @!P0 SYNCS.PHASECHK.TRANS64 P0, [R6+URZ], R5 ;  /* 0x00000005060085a7 */ /* 0x000e64000800007f */
[----:B-1----:R-:W-:Y:S05]  /*13330*/  @!P0 BRA `(.L_x_513) ;  /* 0xfffffffc00f08947 */ /* 0x002fea000383ffff */
[----:B------:R-:W-:Y:S05]  /*13340*/  BRA `(.L_x_537) ;  /* 0xfffffff800207947 */ /* 0x000fea000383ffff */
.L_x_538:
[----:B------:R-:W-:-:S00]  /*13350*/  BRA `(.L_x_538) ;  /* 0xfffffffc00fc7947 */ /* 0x000fc0000383ffff */
[----:B------:R-:W-:-:S00]  /*13360*/  NOP ;  /* 0x0000000000007918 */ /* 0x000fc00000000000 */
        /* <DEDUP_REMOVED lines=9> */
.L_x_539:


//--------------------- .nv.global.init           --------------------------
	.section	.nv.global.init,"aw",@progbits
.nv.global.init:
	.type		$str$22,@object
	.size		$str$22,($str$23 - $str$22)
$str$22:
        /*0000*/ 	.byte	0x6b, 0x5f, 0x74, 0x69, 0x6c, 0x65, 0x5f, 0x63, 0x6f, 0x75, 0x6e, 0x74, 0x20, 0x3e, 0x3d, 0x20
        /*0010*/ 	.byte	0x31, 0x00
	.type		$str$23,@object
	.size		$str$23,(__unnamed_1 - $str$23)
$str$23:
        /*0012*/ 	.byte	0x2f, 0x74, 0x6d, 0x70, 0x2f, 0x63, 0x75, 0x74, 0x6c, 0x61, 0x73, 0x73, 0x5f, 0x73, 0x77, 0x65
        /*0022*/ 	.byte	0x65, 0x70, 0x5f, 0x73, 0x72, 0x63, 0x2f, 0x69, 0x6e, 0x63, 0x6c, 0x75, 0x64, 0x65, 0x2f, 0x63
        /*0032*/ 	.byte	0x75, 0x74, 0x6c, 0x61, 0x73, 0x73, 0x2f, 0x67, 0x65, 0x6d, 0x6d, 0x2f, 0x63, 0x6f, 0x6c, 0x6c
        /*0042*/ 	.byte	0x65, 0x63, 0x74, 0x69, 0x76, 0x65, 0x2f, 0x73, 0x6d, 0x39, 0x30, 0x5f, 0x6d, 0x6d, 0x61, 0x5f
        /*0052*/ 	.byte	0x74, 0x6d, 0x61, 0x5f, 0x67, 0x6d, 0x6d, 0x61, 0x5f, 0x73, 0x73, 0x5f, 0x77, 0x61, 0x72, 0x70
        /*0062*/ 	.byte	0x73, 0x70, 0x65, 0x63, 0x69, 0x61, 0x6c, 0x69, 0x7a, 0x65, 0x64, 0x2e, 0x68, 0x70, 0x70, 0x00
	.type		__unnamed_1,@object
	.size		__unnamed_1,(.L_0 - __unnamed_1)
__unnamed_1:
        /* <DEDUP_REMOVED lines=181> */
        /*0bc2*/ 	.byte	0x6e, 0x74, 0x69, 0x74, 0x79, 0x5d, 0x00
.L_0:


//--------------------- .nv.shared._ZN7cutlass13device_kernelINS_4gemm6kernel13GemmUniversalIN4cute5tupleIJiiiiEEENS1_10collective13CollectiveMmaINS1_34MainloopSm90TmaGmmaWarpSpecializedILi17ENS5_IJNS4_1CILi1EEESB_SB_EEENS1_35KernelTmaWarpSpecializedCooperativeEEENS5_IJNSA_ILi192EEENSA_ILi224EEENSA_ILi16EEEEEENS_10bfloat16_tENS5_IJlSB_lEEESJ_SK_NS4_8TiledMMAINS4_8MMA_AtomIJNS4_4SM904GMMA27MMA_64x32x16_F32BF16BF16_SSILNSO_5MajorE0ELSQ_0ELNSO_7ScaleInE1ELSR_1EEEEEENS4_6LayoutINS5_IJNSA_ILi2EEESB_SB_EEENS5_IJSB_NSA_ILi0EEESX_EEEEENS5_IJNS4_10UnderscoreES10_S10_EEEEENS4_13SM90_TMA_LOADENS4_14ComposedLayoutINS4_7SwizzleILi1ELi4ELi3EEENS4_18smem_ptr_flag_bitsILi16EEENSU_INS5_IJNSA_ILi8EEESH_EEENS5_IJSH_SB_EEEEEEEvNS4_8identityES13_S1D_vS1E_EENS_8epilogue10collective6detail29Sm90TmaWarpSpecializedAdapterINS1H_15DefaultEpilogueISJ_SK_SK_NS1G_6thread17LinearCombinationISJ_Li1EffLNS1L_9ScaleType4KindE0ELNS_15FloatRoundStyleE2ESJ_EENS1_15EpilogueDefaultEEEEEvvEEEEvNT_6ParamsE --------------------------
	.section	.nv.shared._ZN7cutlass13device_kernelINS_4gemm6kernel13GemmUniversalIN4cute5tupleIJiiiiEEENS1_10collective13CollectiveMmaINS1_34MainloopSm90TmaGmmaWarpSpecializedILi17ENS5_IJNS4_1CILi1EEESB_SB_EEENS1_35KernelTmaWarpSpecializedCooperativeEEENS5_IJNSA_ILi192EEENSA_ILi224EEENSA_ILi16EEEEEENS_10bfloat16_tENS5_IJlSB_lEEESJ_SK_NS4_8TiledMMAINS4_8MMA_AtomIJNS4_4SM904GMMA27MMA_64x32x16_F32BF16BF16_SSILNSO_5MajorE0ELSQ_0ELNSO_7ScaleInE1ELSR_1EEEEEENS4_6LayoutINS5_IJNSA_ILi2EEESB_SB_EEENS5_IJSB_NSA_ILi0EEESX_EEEEENS5_IJNS4_10UnderscoreES10_S10_EEEEENS4_13SM90_TMA_LOADENS4_14ComposedLayoutINS4_7SwizzleILi1ELi4ELi3EEENS4_18smem_ptr_flag_bitsILi16EEENSU_INS5_IJNSA_ILi8EEESH_EEENS5_IJSH_SB_EEEEEEEvNS4_8identityES13_S1D_vS1E_EENS_8epilogue10collective6detail29Sm90TmaWarpSpecializedAdapterINS1H_15DefaultEpilogueISJ_SK_SK_NS1G_6thread17LinearCombinationISJ_Li1EffLNS1L_9ScaleType4KindE0ELNS_15FloatRoundStyleE2ESJ_EENS1_15EpilogueDefaultEEEEEvvEEEEvNT_6ParamsE,"aw",@nobits
	.sectionflags	@""
	.align	16
	.zero		1024


//--------------------- .nv.shared.reserved.0     --------------------------
	.section	.nv.shared.reserved.0,"aw",@nobits
	.weak		__nv_reservedSMEM_offset_0_alias
	.size		__nv_reservedSMEM_offset_0_alias, 0, 0
	.other		__nv_reservedSMEM_offset_0_alias,@"STO_CUDA_RESERVED_SHARED STV_DEFAULT"
__nv_reservedSMEM_offset_0_alias:
	.zero		0


//--------------------- .nv.global                --------------------------
	.section	.nv.global,"aw",@nobits
.nv.global:
	.type		_ZN40_INTERNAL_acc9c911_4_k_cu_35e7b330_157864cute1_E,@object
	.size		_ZN40_INTERNAL_acc9c911_4_k_cu_35e7b330_157864cute1_E,(_ZN40_INTERNAL_acc9c911_4_k_cu_35e7b330_157864cuda3std3__45__cpo6cbeginE - _ZN40_INTERNAL_acc9c911_4_k_cu_35e7b330_157864cute1_E)
_ZN40_INTERNAL_acc9c911_4_k_cu_35e7b330_157864cute1_E:
	.zero		1
	.type		_ZN40_INTERNAL_acc9c911_4_k_cu_35e7b330_157864cuda3std3__45__cpo6cbeginE,@object
	.size		_ZN40_INTERNAL_acc9c911_4_k_cu_35e7b330_157864cuda3std3__45__cpo6cbeginE,(_ZN40_INTERNAL_acc9c911_4_k_cu_35e7b330_157864cuda3std3__48in_placeE - _ZN40_INTERNAL_acc9c911_4_k_cu_35e7b330_157864cuda3std3__45__cpo6cbeginE)
_ZN40_INTERNAL_acc9c911_4_k_cu_35e7b330_157864cuda3std3__45__cpo6cbeginE:
	.zero		1
	.type		_ZN40_INTERNAL_acc9c911_4_k_cu_35e7b330_157864cuda3std3__48in_placeE,@object
	.size		_ZN40_INTERNAL_acc9c911_4_k_cu_35e7b330_157864cuda3std3__48in_placeE,(_ZN40_INTERNAL_acc9c911_4_k_cu_35e7b330_157864cuda3std6ranges3__45__cpo9iter_moveE - _ZN40_INTERNAL_acc9c911_4_k_cu_35e7b330_157864cuda3std3__48in_placeE)
_ZN40_INTERNAL_acc9c911_4_k_cu_35e7b330_157864cuda3std3__48in_placeE:
	.zero		1
	.type		_ZN40_INTERNAL_acc9c911_4_k_cu_35e7b330_157864cuda3std6ranges3__45__cpo9iter_moveE,@object
	.size		_ZN40_INTERNAL_acc9c911_4_k_cu_35e7b330_157864cuda3std6ranges3__45__cpo9iter_moveE,(_ZN40_INTERNAL_acc9c911_4_k_cu_35e7b330_157864cuda3std3__45__cpo5beginE - _ZN40_INTERNAL_acc9c911_4_k_cu_35e7b330_157864cuda3std6ranges3__45__cpo9iter_moveE)
_ZN40_INTERNAL_acc9c911_4_k_cu_35e7b330_157864cuda3std6ranges3__45__cpo9iter_moveE:
	.zero		1
	.type		_ZN40_INTERNAL_acc9c911_4_k_cu_35e7b330_157864cuda3std3__45__cpo5beginE,@object
	.size		_ZN40_INTERNAL_acc9c911_4_k_cu_35e7b330_157864cuda3std3__45__cpo5beginE,(_ZN40_INTERNAL_acc9c911_4_k_cu_35e7b330_157864cuda3std3__442_GLOBAL__N__acc9c911_4_k_cu_35e7b330_157866ignoreE - _ZN40_INTERNAL_acc9c911_4_k_cu_35e7b330_157864cuda3std3__45__cpo5beginE)
_ZN40_INTERNAL_acc9c911_4_k_cu_35e7b330_157864cuda3std3__45__cpo5beginE:
	.zero		1
	.type		_ZN40_INTERNAL_acc9c911_4_k_cu_35e7b330_157864cuda3std3__442_GLOBAL__N__acc9c911_4_k_cu_35e7b330_157866ignoreE,@object
	.size		_ZN40_INTERNAL_acc9c911_4_k_cu_35e7b330_157864cuda3std3__442_GLOBAL__N__acc9c911_4_k_cu_35e7b330_157866ignoreE,(_ZN40_INTERNAL_acc9c911_4_k_cu_35e7b330_157864cute7productE - _ZN40_INTERNAL_acc9c911_4_k_cu_35e7b330_157864cuda3std3__442_GLOBAL__N__acc9c911_4_k_cu_35e7b330_157866ignoreE)
_ZN40_INTERNAL_acc9c911_4_k_cu_35e7b330_157864cuda3std3__442_GLOBAL__N__acc9c911_4_k_cu_35e7b330_157866ignoreE:
	.zero		1
	.type		_ZN40_INTERNAL_acc9c911_4_k_cu_35e7b330_157864cute7productE,@object
	.size		_ZN40_INTERNAL_acc9c911_4_k_cu_35e7b330_157864cute7productE,(_ZN40_INTERNAL_acc9c911_4_k_cu_35e7b330_157864cuda3std3__45__cpo3endE - _ZN40_INTERNAL_acc9c911_4_k_cu_35e7b330_157864cute7productE)
_ZN40_INTERNAL_acc9c911_4_k_cu_35e7b330_157864cute7productE:
	.zero		1
	.type		_ZN40_INTERNAL_acc9c911_4_k_cu_35e7b330_157864cuda3std3__45__cpo3endE,@object
	.size		_ZN40_INTERNAL_acc9c911_4_k_cu_35e7b330_157864cuda3std3__45__cpo3endE,(_ZN40_INTERNAL_acc9c911_4_k_cu_35e7b330_157864cuda3std3__419piecewise_constructE - _ZN40_INTERNAL_acc9c911_4_k_cu_35e7b330_157864cuda3std3__45__cpo3endE)
_ZN40_INTERNAL_acc9c911_4_k_cu_35e7b330_157864cuda3std3__45__cpo3endE:
	.zero		1
	.type		_ZN40_INTERNAL_acc9c911_4_k_cu_35e7b330_157864cuda3std3__419piecewise_constructE,@object
	.size		_ZN40_INTERNAL_acc9c911_4_k_cu_35e7b330_157864cuda3std3__419piecewise_constructE,(_ZN40_INTERNAL_acc9c911_4_k_cu_35e7b330_157864cuda3std3__45__cpo4cendE - _ZN40_INTERNAL_acc9c911_4_k_cu_35e7b330_157864cuda3std3__419piecewise_constructE)
_ZN40_INTERNAL_acc9c911_4_k_cu_35e7b330_157864cuda3std3__419piecewise_constructE:
	.zero		1
	.type		_ZN40_INTERNAL_acc9c911_4_k_cu_35e7b330_157864cuda3std3__45__cpo4cendE,@object
	.size		_ZN40_INTERNAL_acc9c911_4_k_cu_35e7b330_157864cuda3std3__45__cpo4cendE,(_ZN40_INTERNAL_acc9c911_4_k_cu_35e7b330_157864cuda3std6ranges3__45__cpo4swapE - _ZN40_INTERNAL_acc9c911_4_k_cu_35e7b330_157864cuda3std3__45__cpo4cendE)
_ZN40_INTERNAL_acc9c911_4_k_cu_35e7b330_157864cuda3std3__45__cpo4cendE:
	.zero		1
	.type		_ZN40_INTERNAL_acc9c911_4_k_cu_35e7b330_157864cuda3std6ranges3__45__cpo4swapE,@object
	.size		_ZN40_INTERNAL_acc9c911_4_k_cu_35e7b330_157864cuda3std6ranges3__45__cpo4swapE,(.L_8 - _ZN40_INTERNAL_acc9c911_4_k_cu_35e7b330_157864cuda3std6ranges3__45__cpo4swapE)
_ZN40_INTERNAL_acc9c911_4_k_cu_35e7b330_157864cuda3std6ranges3__45__cpo4swapE:
	.zero		1
.L_8:


//--------------------- .nv.constant0._ZN7cutlass13device_kernelINS_4gemm6kernel13GemmUniversalIN4cute5tupleIJiiiiEEENS1_10collective13CollectiveMmaINS1_34MainloopSm90TmaGmmaWarpSpecializedILi17ENS5_IJNS4_1CILi1EEESB_SB_EEENS1_35KernelTmaWarpSpecializedCooperativeEEENS5_IJNSA_ILi192EEENSA_ILi224EEENSA_ILi16EEEEEENS_10bfloat16_tENS5_IJlSB_lEEESJ_SK_NS4_8TiledMMAINS4_8MMA_AtomIJNS4_4SM904GMMA27MMA_64x32x16_F32BF16BF16_SSILNSO_5MajorE0ELSQ_0ELNSO_7ScaleInE1ELSR_1EEEEEENS4_6LayoutINS5_IJNSA_ILi2EEESB_SB_EEENS5_IJSB_NSA_ILi0EEESX_EEEEENS5_IJNS4_10UnderscoreES10_S10_EEEEENS4_13SM90_TMA_LOADENS4_14ComposedLayoutINS4_7SwizzleILi1ELi4ELi3EEENS4_18smem_ptr_flag_bitsILi16EEENSU_INS5_IJNSA_ILi8EEESH_EEENS5_IJSH_SB_EEEEEEEvNS4_8identityES13_S1D_vS1E_EENS_8epilogue10collective6detail29Sm90TmaWarpSpecializedAdapterINS1H_15DefaultEpilogueISJ_SK_SK_NS1G_6thread17LinearCombinationISJ_Li1EffLNS1L_9ScaleType4KindE0ELNS_15FloatRoundStyleE2ESJ_EENS1_15EpilogueDefaultEEEEEvvEEEEvNT_6ParamsE --------------------------
	.section	.nv.constant0._ZN7cutlass13device_kernelINS_4gemm6kernel13GemmUniversalIN4cute5tupleIJiiiiEEENS1_10collective13CollectiveMmaINS1_34MainloopSm90TmaGmmaWarpSpecializedILi17ENS5_IJNS4_1CILi1EEESB_SB_EEENS1_35KernelTmaWarpSpecializedCooperativeEEENS5_IJNSA_ILi192EEENSA_ILi224EEENSA_ILi16EEEEEENS_10bfloat16_tENS5_IJlSB_lEEESJ_SK_NS4_8TiledMMAINS4_8MMA_AtomIJNS4_4SM904GMMA27MMA_64x32x16_F32BF16BF16_SSILNSO_5MajorE0ELSQ_0ELNSO_7ScaleInE1ELSR_1EEEEEENS4_6LayoutINS5_IJNSA_ILi2EEESB_SB_EEENS5_IJSB_NSA_ILi0EEESX_EEEEENS5_IJNS4_10UnderscoreES10_S10_EEEEENS4_13SM90_TMA_LOADENS4_14ComposedLayoutINS4_7SwizzleILi1ELi4ELi3EEENS4_18smem_ptr_flag_bitsILi16EEENSU_INS5_IJNSA_ILi8EEESH_EEENS5_IJSH_SB_EEEEEEEvNS4_8identityES13_S1D_vS1E_EENS_8epilogue10collective6detail29Sm90TmaWarpSpecializedAdapterINS1H_15DefaultEpilogueISJ_SK_SK_NS1G_6thread17LinearCombinationISJ_Li1EffLNS1L_9ScaleType4KindE0ELNS_15FloatRoundStyleE2ESJ_EENS1_15EpilogueDefaultEEEEEvvEEEEvNT_6ParamsE,"a",@progbits
	.sectionflags	@""
	.align	4
.nv.constant0._ZN7cutlass13device_kernelINS_4gemm6kernel13GemmUniversalIN4cute5tupleIJiiiiEEENS1_10collective13CollectiveMmaINS1_34MainloopSm90TmaGmmaWarpSpecializedILi17ENS5_IJNS4_1CILi1EEESB_SB_EEENS1_35KernelTmaWarpSpecializedCooperativeEEENS5_IJNSA_ILi192EEENSA_ILi224EEENSA_ILi16EEEEEENS_10bfloat16_tENS5_IJlSB_lEEESJ_SK_NS4_8TiledMMAINS4_8MMA_AtomIJNS4_4SM904GMMA27MMA_64x32x16_F32BF16BF16_SSILNSO_5MajorE0ELSQ_0ELNSO_7ScaleInE1ELSR_1EEEEEENS4_6LayoutINS5_IJNSA_ILi2EEESB_SB_EEENS5_IJSB_NSA_ILi0EEESX_EEEEENS5_IJNS4_10UnderscoreES10_S10_EEEEENS4_13SM90_TMA_LOADENS4_14ComposedLayoutINS4_7SwizzleILi1ELi4ELi3EEENS4_18smem_ptr_flag_bitsILi16EEENSU_INS5_IJNSA_ILi8EEESH_EEENS5_IJSH_SB_EEEEEEEvNS4_8identityES13_S1D_vS1E_EENS_8epilogue10collective6detail29Sm90TmaWarpSpecializedAdapterINS1H_15DefaultEpilogueISJ_SK_SK_NS1G_6thread17LinearCombinationISJ_Li1EffLNS1L_9ScaleType4KindE0ELNS_15FloatRoundStyleE2ESJ_EENS1_15EpilogueDefaultEEEEEvvEEEEvNT_6ParamsE:
	.zero		1664


//--------------------- SYMBOLS --------------------------

	.type		.nv.reservedSmem.offset0,@object
	.size		.nv.reservedSmem.offset0,0x4
	.type		__assertfail,@function
